//
// Generated by NVIDIA NVVM Compiler
//
// Compiler Build ID: CL-36424714
// Cuda compilation tools, release 13.0, V13.0.88
// Based on NVVM 20.0.0
//

.version 9.0
.target sm_100
.address_size 64

	// .globl	_Z15solution2KernelPKfiiiPfmi

.visible .entry _Z15solution2KernelPKfiiiPfmi(
	.param .u64 .ptr .align 1 _Z15solution2KernelPKfiiiPfmi_param_0,
	.param .u32 _Z15solution2KernelPKfiiiPfmi_param_1,
	.param .u32 _Z15solution2KernelPKfiiiPfmi_param_2,
	.param .u32 _Z15solution2KernelPKfiiiPfmi_param_3,
	.param .u64 .ptr .align 1 _Z15solution2KernelPKfiiiPfmi_param_4,
	.param .u64 _Z15solution2KernelPKfiiiPfmi_param_5,
	.param .u32 _Z15solution2KernelPKfiiiPfmi_param_6
)
{
	.reg .pred 	%p<107>;
	.reg .b32 	%r<72>;
	.reg .b32 	%f<148>;
	.reg .b64 	%rd<72>;

	ld.param.u64 	%rd4, [_Z15solution2KernelPKfiiiPfmi_param_0];
	ld.param.u32 	%r58, [_Z15solution2KernelPKfiiiPfmi_param_1];
	ld.param.u32 	%r59, [_Z15solution2KernelPKfiiiPfmi_param_2];
	ld.param.u32 	%r60, [_Z15solution2KernelPKfiiiPfmi_param_3];
	ld.param.u64 	%rd5, [_Z15solution2KernelPKfiiiPfmi_param_4];
	ld.param.u64 	%rd3, [_Z15solution2KernelPKfiiiPfmi_param_5];
	ld.param.u32 	%r61, [_Z15solution2KernelPKfiiiPfmi_param_6];
	cvta.to.global.u64 	%rd1, %rd4;
	cvta.to.global.u64 	%rd2, %rd5;
	mov.u32 	%r62, %nctaid.x;
	mov.u32 	%r63, %ntid.x;
	mul.lo.s32 	%r1, %r62, %r63;
	mov.u32 	%r65, %tid.x;
	setp.ge.s32 	%p1, %r65, %r61;
	@%p1 bra 	$L__BB0_80;
	setp.lt.s32 	%p2, %r58, 1;
	cvt.u32.u64 	%r3, %rd3;
	cvt.rn.f32.s32 	%f1, %r58;
	@%p2 bra 	$L__BB0_78;
	and.b32  	%r4, %r58, 15;
	add.s32 	%r5, %r4, -1;
	and.b32  	%r6, %r58, 7;
	add.s32 	%r7, %r6, -1;
	and.b32  	%r8, %r58, 2147483632;
	and.b32  	%r9, %r58, 3;
	neg.s32 	%r10, %r8;
	sub.s32 	%r11, 7, %r60;
$L__BB0_3:
	setp.lt.u32 	%p4, %r58, 16;
	mul.lo.s32 	%r13, %r65, %r59;
	sub.s32 	%r14, %r13, %r60;
	mov.f32 	%f111, 0f00000000;
	mov.b32 	%r69, 0;
	@%p4 bra 	$L__BB0_38;
	add.s32 	%r66, %r11, %r13;
	mov.f32 	%f111, 0f00000000;
	mov.u32 	%r67, %r10;
$L__BB0_5:
	.pragma "nounroll";
	add.s32 	%r17, %r66, -7;
	setp.lt.s32 	%p5, %r17, 0;
	setp.ge.s32 	%p6, %r17, %r3;
	or.pred  	%p7, %p5, %p6;
	@%p7 bra 	$L__BB0_7;
	mul.wide.u32 	%rd8, %r17, 4;
	add.s64 	%rd9, %rd1, %rd8;
	ld.global.f32 	%f76, [%rd9];
	add.f32 	%f111, %f111, %f76;
$L__BB0_7:
	add.s32 	%r18, %r66, -6;
	setp.lt.s32 	%p8, %r18, 0;
	setp.ge.s32 	%p9, %r18, %r3;
	or.pred  	%p10, %p8, %p9;
	@%p10 bra 	$L__BB0_9;
	mul.wide.u32 	%rd10, %r18, 4;
	add.s64 	%rd11, %rd1, %rd10;
	ld.global.f32 	%f77, [%rd11];
	add.f32 	%f111, %f111, %f77;
$L__BB0_9:
	add.s32 	%r19, %r66, -5;
	setp.lt.s32 	%p11, %r19, 0;
	setp.ge.s32 	%p12, %r19, %r3;
	or.pred  	%p13, %p11, %p12;
	@%p13 bra 	$L__BB0_11;
	mul.wide.u32 	%rd12, %r19, 4;
	add.s64 	%rd13, %rd1, %rd12;
	ld.global.f32 	%f78, [%rd13];
	add.f32 	%f111, %f111, %f78;
$L__BB0_11:
	add.s32 	%r20, %r66, -4;
	setp.lt.s32 	%p14, %r20, 0;
	setp.ge.s32 	%p15, %r20, %r3;
	or.pred  	%p16, %p14, %p15;
	@%p16 bra 	$L__BB0_13;
	mul.wide.u32 	%rd14, %r20, 4;
	add.s64 	%rd15, %rd1, %rd14;
	ld.global.f32 	%f79, [%rd15];
	add.f32 	%f111, %f111, %f79;
$L__BB0_13:
	add.s32 	%r21, %r66, -3;
	setp.lt.s32 	%p17, %r21, 0;
	setp.ge.s32 	%p18, %r21, %r3;
	or.pred  	%p19, %p17, %p18;
	@%p19 bra 	$L__BB0_15;
	mul.wide.u32 	%rd16, %r21, 4;
	add.s64 	%rd17, %rd1, %rd16;
	ld.global.f32 	%f80, [%rd17];
	add.f32 	%f111, %f111, %f80;
$L__BB0_15:
	add.s32 	%r22, %r66, -2;
	setp.lt.s32 	%p20, %r22, 0;
	setp.ge.s32 	%p21, %r22, %r3;
	or.pred  	%p22, %p20, %p21;
	@%p22 bra 	$L__BB0_17;
	mul.wide.u32 	%rd18, %r22, 4;
	add.s64 	%rd19, %rd1, %rd18;
	ld.global.f32 	%f81, [%rd19];
	add.f32 	%f111, %f111, %f81;
$L__BB0_17:
	add.s32 	%r23, %r66, -1;
	setp.lt.s32 	%p23, %r23, 0;
	setp.ge.s32 	%p24, %r23, %r3;
	or.pred  	%p25, %p23, %p24;
	@%p25 bra 	$L__BB0_19;
	mul.wide.u32 	%rd20, %r23, 4;
	add.s64 	%rd21, %rd1, %rd20;
	ld.global.f32 	%f82, [%rd21];
	add.f32 	%f111, %f111, %f82;
$L__BB0_19:
	add.s32 	%r24, %r66, 8;
	setp.lt.s32 	%p26, %r66, 0;
	setp.ge.s32 	%p27, %r66, %r3;
	or.pred  	%p28, %p26, %p27;
	@%p28 bra 	$L__BB0_21;
	mul.wide.u32 	%rd22, %r66, 4;
	add.s64 	%rd23, %rd1, %rd22;
	ld.global.f32 	%f83, [%rd23];
	add.f32 	%f111, %f111, %f83;
$L__BB0_21:
	add.s32 	%r25, %r66, 1;
	setp.lt.s32 	%p29, %r25, 0;
	setp.ge.s32 	%p30, %r25, %r3;
	or.pred  	%p31, %p29, %p30;
	@%p31 bra 	$L__BB0_23;
	mul.wide.u32 	%rd24, %r25, 4;
	add.s64 	%rd25, %rd1, %rd24;
	ld.global.f32 	%f84, [%rd25];
	add.f32 	%f111, %f111, %f84;
$L__BB0_23:
	add.s32 	%r26, %r66, 2;
	setp.lt.s32 	%p32, %r26, 0;
	setp.ge.s32 	%p33, %r26, %r3;
	or.pred  	%p34, %p32, %p33;
	@%p34 bra 	$L__BB0_25;
	mul.wide.u32 	%rd26, %r26, 4;
	add.s64 	%rd27, %rd1, %rd26;
	ld.global.f32 	%f85, [%rd27];
	add.f32 	%f111, %f111, %f85;
$L__BB0_25:
	add.s32 	%r27, %r66, 3;
	setp.lt.s32 	%p35, %r27, 0;
	setp.ge.s32 	%p36, %r27, %r3;
	or.pred  	%p37, %p35, %p36;
	@%p37 bra 	$L__BB0_27;
	mul.wide.u32 	%rd28, %r27, 4;
	add.s64 	%rd29, %rd1, %rd28;
	ld.global.f32 	%f86, [%rd29];
	add.f32 	%f111, %f111, %f86;
$L__BB0_27:
	add.s32 	%r28, %r66, 4;
	setp.lt.s32 	%p38, %r28, 0;
	setp.ge.s32 	%p39, %r28, %r3;
	or.pred  	%p40, %p38, %p39;
	@%p40 bra 	$L__BB0_29;
	mul.wide.u32 	%rd30, %r28, 4;
	add.s64 	%rd31, %rd1, %rd30;
	ld.global.f32 	%f87, [%rd31];
	add.f32 	%f111, %f111, %f87;
$L__BB0_29:
	add.s32 	%r29, %r66, 5;
	setp.lt.s32 	%p41, %r29, 0;
	setp.ge.s32 	%p42, %r29, %r3;
	or.pred  	%p43, %p41, %p42;
	@%p43 bra 	$L__BB0_31;
	mul.wide.u32 	%rd32, %r29, 4;
	add.s64 	%rd33, %rd1, %rd32;
	ld.global.f32 	%f88, [%rd33];
	add.f32 	%f111, %f111, %f88;
$L__BB0_31:
	add.s32 	%r30, %r66, 6;
	setp.lt.s32 	%p44, %r30, 0;
	setp.ge.s32 	%p45, %r30, %r3;
	or.pred  	%p46, %p44, %p45;
	@%p46 bra 	$L__BB0_33;
	mul.wide.u32 	%rd34, %r30, 4;
	add.s64 	%rd35, %rd1, %rd34;
	ld.global.f32 	%f89, [%rd35];
	add.f32 	%f111, %f111, %f89;
$L__BB0_33:
	add.s32 	%r31, %r66, 7;
	setp.lt.s32 	%p47, %r31, 0;
	setp.ge.s32 	%p48, %r31, %r3;
	or.pred  	%p49, %p47, %p48;
	@%p49 bra 	$L__BB0_35;
	mul.wide.u32 	%rd36, %r31, 4;
	add.s64 	%rd37, %rd1, %rd36;
	ld.global.f32 	%f90, [%rd37];
	add.f32 	%f111, %f111, %f90;
$L__BB0_35:
	setp.lt.s32 	%p50, %r24, 0;
	setp.ge.s32 	%p51, %r24, %r3;
	or.pred  	%p52, %p50, %p51;
	@%p52 bra 	$L__BB0_37;
	mul.wide.u32 	%rd38, %r24, 4;
	add.s64 	%rd39, %rd1, %rd38;
	ld.global.f32 	%f91, [%rd39];
	add.f32 	%f111, %f111, %f91;
$L__BB0_37:
	add.s32 	%r67, %r67, 16;
	add.s32 	%r66, %r66, 16;
	setp.eq.s32 	%p53, %r67, 0;
	mov.u32 	%r69, %r8;
	@%p53 bra 	$L__BB0_38;
	bra.uni 	$L__BB0_5;
$L__BB0_38:
	setp.eq.s32 	%p54, %r4, 0;
	@%p54 bra 	$L__BB0_77;
	setp.lt.u32 	%p55, %r5, 7;
	@%p55 bra 	$L__BB0_57;
	add.s32 	%r36, %r69, %r14;
	setp.lt.s32 	%p56, %r36, 0;
	setp.ge.s32 	%p57, %r36, %r3;
	or.pred  	%p58, %p56, %p57;
	@%p58 bra 	$L__BB0_42;
	mul.wide.u32 	%rd40, %r36, 4;
	add.s64 	%rd41, %rd1, %rd40;
	ld.global.f32 	%f93, [%rd41];
	add.f32 	%f111, %f111, %f93;
$L__BB0_42:
	add.s32 	%r37, %r36, 1;
	setp.lt.s32 	%p59, %r37, 0;
	setp.ge.s32 	%p60, %r37, %r3;
	or.pred  	%p61, %p59, %p60;
	@%p61 bra 	$L__BB0_44;
	mul.wide.u32 	%rd42, %r37, 4;
	add.s64 	%rd43, %rd1, %rd42;
	ld.global.f32 	%f94, [%rd43];
	add.f32 	%f111, %f111, %f94;
$L__BB0_44:
	add.s32 	%r38, %r36, 2;
	setp.lt.s32 	%p62, %r38, 0;
	setp.ge.s32 	%p63, %r38, %r3;
	or.pred  	%p64, %p62, %p63;
	@%p64 bra 	$L__BB0_46;
	mul.wide.u32 	%rd44, %r38, 4;
	add.s64 	%rd45, %rd1, %rd44;
	ld.global.f32 	%f95, [%rd45];
	add.f32 	%f111, %f111, %f95;
$L__BB0_46:
	add.s32 	%r39, %r36, 3;
	setp.lt.s32 	%p65, %r39, 0;
	setp.ge.s32 	%p66, %r39, %r3;
	or.pred  	%p67, %p65, %p66;
	@%p67 bra 	$L__BB0_48;
	mul.wide.u32 	%rd46, %r39, 4;
	add.s64 	%rd47, %rd1, %rd46;
	ld.global.f32 	%f96, [%rd47];
	add.f32 	%f111, %f111, %f96;
$L__BB0_48:
	add.s32 	%r40, %r36, 4;
	setp.lt.s32 	%p68, %r40, 0;
	setp.ge.s32 	%p69, %r40, %r3;
	or.pred  	%p70, %p68, %p69;
	@%p70 bra 	$L__BB0_50;
	mul.wide.u32 	%rd48, %r40, 4;
	add.s64 	%rd49, %rd1, %rd48;
	ld.global.f32 	%f97, [%rd49];
	add.f32 	%f111, %f111, %f97;
$L__BB0_50:
	add.s32 	%r41, %r36, 5;
	setp.lt.s32 	%p71, %r41, 0;
	setp.ge.s32 	%p72, %r41, %r3;
	or.pred  	%p73, %p71, %p72;
	@%p73 bra 	$L__BB0_52;
	mul.wide.u32 	%rd50, %r41, 4;
	add.s64 	%rd51, %rd1, %rd50;
	ld.global.f32 	%f98, [%rd51];
	add.f32 	%f111, %f111, %f98;
$L__BB0_52:
	add.s32 	%r42, %r36, 6;
	setp.lt.s32 	%p74, %r42, 0;
	setp.ge.s32 	%p75, %r42, %r3;
	or.pred  	%p76, %p74, %p75;
	@%p76 bra 	$L__BB0_54;
	mul.wide.u32 	%rd52, %r42, 4;
	add.s64 	%rd53, %rd1, %rd52;
	ld.global.f32 	%f99, [%rd53];
	add.f32 	%f111, %f111, %f99;
$L__BB0_54:
	add.s32 	%r43, %r36, 7;
	setp.lt.s32 	%p77, %r43, 0;
	setp.ge.s32 	%p78, %r43, %r3;
	or.pred  	%p79, %p77, %p78;
	@%p79 bra 	$L__BB0_56;
	mul.wide.u32 	%rd54, %r43, 4;
	add.s64 	%rd55, %rd1, %rd54;
	ld.global.f32 	%f100, [%rd55];
	add.f32 	%f111, %f111, %f100;
$L__BB0_56:
	add.s32 	%r69, %r69, 8;
$L__BB0_57:
	setp.eq.s32 	%p80, %r6, 0;
	@%p80 bra 	$L__BB0_77;
	setp.lt.u32 	%p81, %r7, 3;
	@%p81 bra 	$L__BB0_68;
	add.s32 	%r46, %r69, %r14;
	setp.lt.s32 	%p82, %r46, 0;
	setp.ge.s32 	%p83, %r46, %r3;
	or.pred  	%p84, %p82, %p83;
	@%p84 bra 	$L__BB0_61;
	mul.wide.u32 	%rd56, %r46, 4;
	add.s64 	%rd57, %rd1, %rd56;
	ld.global.f32 	%f102, [%rd57];
	add.f32 	%f111, %f111, %f102;
$L__BB0_61:
	add.s32 	%r47, %r46, 1;
	setp.lt.s32 	%p85, %r47, 0;
	setp.ge.s32 	%p86, %r47, %r3;
	or.pred  	%p87, %p85, %p86;
	@%p87 bra 	$L__BB0_63;
	mul.wide.u32 	%rd58, %r47, 4;
	add.s64 	%rd59, %rd1, %rd58;
	ld.global.f32 	%f103, [%rd59];
	add.f32 	%f111, %f111, %f103;
$L__BB0_63:
	add.s32 	%r48, %r46, 2;
	setp.lt.s32 	%p88, %r48, 0;
	setp.ge.s32 	%p89, %r48, %r3;
	or.pred  	%p90, %p88, %p89;
	@%p90 bra 	$L__BB0_65;
	mul.wide.u32 	%rd60, %r48, 4;
	add.s64 	%rd61, %rd1, %rd60;
	ld.global.f32 	%f104, [%rd61];
	add.f32 	%f111, %f111, %f104;
$L__BB0_65:
	add.s32 	%r49, %r46, 3;
	setp.lt.s32 	%p91, %r49, 0;
	setp.ge.s32 	%p92, %r49, %r3;
	or.pred  	%p93, %p91, %p92;
	@%p93 bra 	$L__BB0_67;
	mul.wide.u32 	%rd62, %r49, 4;
	add.s64 	%rd63, %rd1, %rd62;
	ld.global.f32 	%f105, [%rd63];
	add.f32 	%f111, %f111, %f105;
$L__BB0_67:
	add.s32 	%r69, %r69, 4;
$L__BB0_68:
	setp.eq.s32 	%p94, %r9, 0;
	@%p94 bra 	$L__BB0_77;
	add.s32 	%r52, %r69, %r14;
	setp.lt.s32 	%p95, %r52, 0;
	setp.ge.s32 	%p96, %r52, %r3;
	or.pred  	%p97, %p95, %p96;
	@%p97 bra 	$L__BB0_71;
	mul.wide.u32 	%rd64, %r52, 4;
	add.s64 	%rd65, %rd1, %rd64;
	ld.global.f32 	%f106, [%rd65];
	add.f32 	%f111, %f111, %f106;
$L__BB0_71:
	setp.eq.s32 	%p98, %r9, 1;
	@%p98 bra 	$L__BB0_77;
	add.s32 	%r53, %r52, 1;
	setp.lt.s32 	%p99, %r53, 0;
	setp.ge.s32 	%p100, %r53, %r3;
	or.pred  	%p101, %p99, %p100;
	@%p101 bra 	$L__BB0_74;
	mul.wide.u32 	%rd66, %r53, 4;
	add.s64 	%rd67, %rd1, %rd66;
	ld.global.f32 	%f107, [%rd67];
	add.f32 	%f111, %f111, %f107;
$L__BB0_74:
	setp.eq.s32 	%p102, %r9, 2;
	@%p102 bra 	$L__BB0_77;
	add.s32 	%r54, %r52, 2;
	setp.lt.s32 	%p103, %r54, 0;
	setp.ge.s32 	%p104, %r54, %r3;
	or.pred  	%p105, %p103, %p104;
	@%p105 bra 	$L__BB0_77;
	mul.wide.u32 	%rd68, %r54, 4;
	add.s64 	%rd69, %rd1, %rd68;
	ld.global.f32 	%f108, [%rd69];
	add.f32 	%f111, %f111, %f108;
$L__BB0_77:
	div.rn.f32 	%f109, %f111, %f1;
	mul.wide.s32 	%rd70, %r65, 4;
	add.s64 	%rd71, %rd2, %rd70;
	st.global.f32 	[%rd71], %f109;
	add.s32 	%r65, %r65, %r1;
	setp.lt.s32 	%p106, %r65, %r61;
	@%p106 bra 	$L__BB0_3;
	bra.uni 	$L__BB0_80;
$L__BB0_78:
	mov.f32 	%f72, 0f00000000;
	div.rn.f32 	%f71, %f72, %f1;
$L__BB0_79:
	mul.wide.s32 	%rd6, %r65, 4;
	add.s64 	%rd7, %rd2, %rd6;
	st.global.f32 	[%rd7], %f71;
	add.s32 	%r65, %r65, %r1;
	setp.lt.s32 	%p3, %r65, %r61;
	@%p3 bra 	$L__BB0_79;
$L__BB0_80:
	ret;

}
	// .globl	_Z15solution3KernelPKfiiiPfmi
.visible .entry _Z15solution3KernelPKfiiiPfmi(
	.param .u64 .ptr .align 1 _Z15solution3KernelPKfiiiPfmi_param_0,
	.param .u32 _Z15solution3KernelPKfiiiPfmi_param_1,
	.param .u32 _Z15solution3KernelPKfiiiPfmi_param_2,
	.param .u32 _Z15solution3KernelPKfiiiPfmi_param_3,
	.param .u64 .ptr .align 1 _Z15solution3KernelPKfiiiPfmi_param_4,
	.param .u64 _Z15solution3KernelPKfiiiPfmi_param_5,
	.param .u32 _Z15solution3KernelPKfiiiPfmi_param_6
)
{
	.reg .pred 	%p<109>;
	.reg .b32 	%r<80>;
	.reg .b32 	%f<148>;
	.reg .b64 	%rd<72>;

	ld.param.u64 	%rd4, [_Z15solution3KernelPKfiiiPfmi_param_0];
	ld.param.u32 	%r60, [_Z15solution3KernelPKfiiiPfmi_param_1];
	ld.param.u32 	%r61, [_Z15solution3KernelPKfiiiPfmi_param_2];
	ld.param.u32 	%r62, [_Z15solution3KernelPKfiiiPfmi_param_3];
	ld.param.u64 	%rd5, [_Z15solution3KernelPKfiiiPfmi_param_4];
	ld.param.u64 	%rd3, [_Z15solution3KernelPKfiiiPfmi_param_5];
	ld.param.u32 	%r63, [_Z15solution3KernelPKfiiiPfmi_param_6];
	cvta.to.global.u64 	%rd1, %rd4;
	cvta.to.global.u64 	%rd2, %rd5;
	mov.u32 	%r64, %nctaid.x;
	mov.u32 	%r65, %ntid.x;
	mul.lo.s32 	%r66, %r64, %r65;
	add.s32 	%r67, %r66, %r63;
	add.s32 	%r68, %r67, -1;
	div.s32 	%r1, %r68, %r66;
	mov.u32 	%r69, %tid.x;
	mul.lo.s32 	%r2, %r1, %r69;
	setp.lt.s32 	%p1, %r1, 1;
	@%p1 bra 	$L__BB1_82;
	setp.lt.s32 	%p2, %r60, 1;
	cvt.u32.u64 	%r3, %rd3;
	cvt.rn.f32.s32 	%f1, %r60;
	@%p2 bra 	$L__BB1_79;
	and.b32  	%r4, %r60, 15;
	add.s32 	%r5, %r4, -1;
	and.b32  	%r6, %r60, 7;
	add.s32 	%r7, %r6, -1;
	and.b32  	%r8, %r60, 2147483632;
	and.b32  	%r9, %r60, 3;
	neg.s32 	%r10, %r8;
	sub.s32 	%r11, 7, %r62;
	mov.b32 	%r73, 0;
$L__BB1_3:
	add.s32 	%r13, %r73, %r2;
	setp.gt.s32 	%p5, %r13, %r63;
	@%p5 bra 	$L__BB1_82;
	setp.lt.u32 	%p6, %r60, 16;
	mul.lo.s32 	%r14, %r13, %r61;
	sub.s32 	%r15, %r14, %r62;
	mov.f32 	%f111, 0f00000000;
	mov.b32 	%r77, 0;
	@%p6 bra 	$L__BB1_39;
	add.s32 	%r74, %r11, %r14;
	mov.f32 	%f111, 0f00000000;
	mov.u32 	%r75, %r10;
$L__BB1_6:
	.pragma "nounroll";
	add.s32 	%r18, %r74, -7;
	setp.lt.s32 	%p7, %r18, 0;
	setp.ge.s32 	%p8, %r18, %r3;
	or.pred  	%p9, %p7, %p8;
	@%p9 bra 	$L__BB1_8;
	mul.wide.u32 	%rd8, %r18, 4;
	add.s64 	%rd9, %rd1, %rd8;
	ld.global.f32 	%f76, [%rd9];
	add.f32 	%f111, %f111, %f76;
$L__BB1_8:
	add.s32 	%r19, %r74, -6;
	setp.lt.s32 	%p10, %r19, 0;
	setp.ge.s32 	%p11, %r19, %r3;
	or.pred  	%p12, %p10, %p11;
	@%p12 bra 	$L__BB1_10;
	mul.wide.u32 	%rd10, %r19, 4;
	add.s64 	%rd11, %rd1, %rd10;
	ld.global.f32 	%f77, [%rd11];
	add.f32 	%f111, %f111, %f77;
$L__BB1_10:
	add.s32 	%r20, %r74, -5;
	setp.lt.s32 	%p13, %r20, 0;
	setp.ge.s32 	%p14, %r20, %r3;
	or.pred  	%p15, %p13, %p14;
	@%p15 bra 	$L__BB1_12;
	mul.wide.u32 	%rd12, %r20, 4;
	add.s64 	%rd13, %rd1, %rd12;
	ld.global.f32 	%f78, [%rd13];
	add.f32 	%f111, %f111, %f78;
$L__BB1_12:
	add.s32 	%r21, %r74, -4;
	setp.lt.s32 	%p16, %r21, 0;
	setp.ge.s32 	%p17, %r21, %r3;
	or.pred  	%p18, %p16, %p17;
	@%p18 bra 	$L__BB1_14;
	mul.wide.u32 	%rd14, %r21, 4;
	add.s64 	%rd15, %rd1, %rd14;
	ld.global.f32 	%f79, [%rd15];
	add.f32 	%f111, %f111, %f79;
$L__BB1_14:
	add.s32 	%r22, %r74, -3;
	setp.lt.s32 	%p19, %r22, 0;
	setp.ge.s32 	%p20, %r22, %r3;
	or.pred  	%p21, %p19, %p20;
	@%p21 bra 	$L__BB1_16;
	mul.wide.u32 	%rd16, %r22, 4;
	add.s64 	%rd17, %rd1, %rd16;
	ld.global.f32 	%f80, [%rd17];
	add.f32 	%f111, %f111, %f80;
$L__BB1_16:
	add.s32 	%r23, %r74, -2;
	setp.lt.s32 	%p22, %r23, 0;
	setp.ge.s32 	%p23, %r23, %r3;
	or.pred  	%p24, %p22, %p23;
	@%p24 bra 	$L__BB1_18;
	mul.wide.u32 	%rd18, %r23, 4;
	add.s64 	%rd19, %rd1, %rd18;
	ld.global.f32 	%f81, [%rd19];
	add.f32 	%f111, %f111, %f81;
$L__BB1_18:
	add.s32 	%r24, %r74, -1;
	setp.lt.s32 	%p25, %r24, 0;
	setp.ge.s32 	%p26, %r24, %r3;
	or.pred  	%p27, %p25, %p26;
	@%p27 bra 	$L__BB1_20;
	mul.wide.u32 	%rd20, %r24, 4;
	add.s64 	%rd21, %rd1, %rd20;
	ld.global.f32 	%f82, [%rd21];
	add.f32 	%f111, %f111, %f82;
$L__BB1_20:
	add.s32 	%r25, %r74, 8;
	setp.lt.s32 	%p28, %r74, 0;
	setp.ge.s32 	%p29, %r74, %r3;
	or.pred  	%p30, %p28, %p29;
	@%p30 bra 	$L__BB1_22;
	mul.wide.u32 	%rd22, %r74, 4;
	add.s64 	%rd23, %rd1, %rd22;
	ld.global.f32 	%f83, [%rd23];
	add.f32 	%f111, %f111, %f83;
$L__BB1_22:
	add.s32 	%r26, %r74, 1;
	setp.lt.s32 	%p31, %r26, 0;
	setp.ge.s32 	%p32, %r26, %r3;
	or.pred  	%p33, %p31, %p32;
	@%p33 bra 	$L__BB1_24;
	mul.wide.u32 	%rd24, %r26, 4;
	add.s64 	%rd25, %rd1, %rd24;
	ld.global.f32 	%f84, [%rd25];
	add.f32 	%f111, %f111, %f84;
$L__BB1_24:
	add.s32 	%r27, %r74, 2;
	setp.lt.s32 	%p34, %r27, 0;
	setp.ge.s32 	%p35, %r27, %r3;
	or.pred  	%p36, %p34, %p35;
	@%p36 bra 	$L__BB1_26;
	mul.wide.u32 	%rd26, %r27, 4;
	add.s64 	%rd27, %rd1, %rd26;
	ld.global.f32 	%f85, [%rd27];
	add.f32 	%f111, %f111, %f85;
$L__BB1_26:
	add.s32 	%r28, %r74, 3;
	setp.lt.s32 	%p37, %r28, 0;
	setp.ge.s32 	%p38, %r28, %r3;
	or.pred  	%p39, %p37, %p38;
	@%p39 bra 	$L__BB1_28;
	mul.wide.u32 	%rd28, %r28, 4;
	add.s64 	%rd29, %rd1, %rd28;
	ld.global.f32 	%f86, [%rd29];
	add.f32 	%f111, %f111, %f86;
$L__BB1_28:
	add.s32 	%r29, %r74, 4;
	setp.lt.s32 	%p40, %r29, 0;
	setp.ge.s32 	%p41, %r29, %r3;
	or.pred  	%p42, %p40, %p41;
	@%p42 bra 	$L__BB1_30;
	mul.wide.u32 	%rd30, %r29, 4;
	add.s64 	%rd31, %rd1, %rd30;
	ld.global.f32 	%f87, [%rd31];
	add.f32 	%f111, %f111, %f87;
$L__BB1_30:
	add.s32 	%r30, %r74, 5;
	setp.lt.s32 	%p43, %r30, 0;
	setp.ge.s32 	%p44, %r30, %r3;
	or.pred  	%p45, %p43, %p44;
	@%p45 bra 	$L__BB1_32;
	mul.wide.u32 	%rd32, %r30, 4;
	add.s64 	%rd33, %rd1, %rd32;
	ld.global.f32 	%f88, [%rd33];
	add.f32 	%f111, %f111, %f88;
$L__BB1_32:
	add.s32 	%r31, %r74, 6;
	setp.lt.s32 	%p46, %r31, 0;
	setp.ge.s32 	%p47, %r31, %r3;
	or.pred  	%p48, %p46, %p47;
	@%p48 bra 	$L__BB1_34;
	mul.wide.u32 	%rd34, %r31, 4;
	add.s64 	%rd35, %rd1, %rd34;
	ld.global.f32 	%f89, [%rd35];
	add.f32 	%f111, %f111, %f89;
$L__BB1_34:
	add.s32 	%r32, %r74, 7;
	setp.lt.s32 	%p49, %r32, 0;
	setp.ge.s32 	%p50, %r32, %r3;
	or.pred  	%p51, %p49, %p50;
	@%p51 bra 	$L__BB1_36;
	mul.wide.u32 	%rd36, %r32, 4;
	add.s64 	%rd37, %rd1, %rd36;
	ld.global.f32 	%f90, [%rd37];
	add.f32 	%f111, %f111, %f90;
$L__BB1_36:
	setp.lt.s32 	%p52, %r25, 0;
	setp.ge.s32 	%p53, %r25, %r3;
	or.pred  	%p54, %p52, %p53;
	@%p54 bra 	$L__BB1_38;
	mul.wide.u32 	%rd38, %r25, 4;
	add.s64 	%rd39, %rd1, %rd38;
	ld.global.f32 	%f91, [%rd39];
	add.f32 	%f111, %f111, %f91;
$L__BB1_38:
	add.s32 	%r75, %r75, 16;
	add.s32 	%r74, %r74, 16;
	setp.eq.s32 	%p55, %r75, 0;
	mov.u32 	%r77, %r8;
	@%p55 bra 	$L__BB1_39;
	bra.uni 	$L__BB1_6;
$L__BB1_39:
	setp.eq.s32 	%p56, %r4, 0;
	@%p56 bra 	$L__BB1_78;
	setp.lt.u32 	%p57, %r5, 7;
	@%p57 bra 	$L__BB1_58;
	add.s32 	%r37, %r77, %r15;
	setp.lt.s32 	%p58, %r37, 0;
	setp.ge.s32 	%p59, %r37, %r3;
	or.pred  	%p60, %p58, %p59;
	@%p60 bra 	$L__BB1_43;
	mul.wide.u32 	%rd40, %r37, 4;
	add.s64 	%rd41, %rd1, %rd40;
	ld.global.f32 	%f93, [%rd41];
	add.f32 	%f111, %f111, %f93;
$L__BB1_43:
	add.s32 	%r38, %r37, 1;
	setp.lt.s32 	%p61, %r38, 0;
	setp.ge.s32 	%p62, %r38, %r3;
	or.pred  	%p63, %p61, %p62;
	@%p63 bra 	$L__BB1_45;
	mul.wide.u32 	%rd42, %r38, 4;
	add.s64 	%rd43, %rd1, %rd42;
	ld.global.f32 	%f94, [%rd43];
	add.f32 	%f111, %f111, %f94;
$L__BB1_45:
	add.s32 	%r39, %r37, 2;
	setp.lt.s32 	%p64, %r39, 0;
	setp.ge.s32 	%p65, %r39, %r3;
	or.pred  	%p66, %p64, %p65;
	@%p66 bra 	$L__BB1_47;
	mul.wide.u32 	%rd44, %r39, 4;
	add.s64 	%rd45, %rd1, %rd44;
	ld.global.f32 	%f95, [%rd45];
	add.f32 	%f111, %f111, %f95;
$L__BB1_47:
	add.s32 	%r40, %r37, 3;
	setp.lt.s32 	%p67, %r40, 0;
	setp.ge.s32 	%p68, %r40, %r3;
	or.pred  	%p69, %p67, %p68;
	@%p69 bra 	$L__BB1_49;
	mul.wide.u32 	%rd46, %r40, 4;
	add.s64 	%rd47, %rd1, %rd46;
	ld.global.f32 	%f96, [%rd47];
	add.f32 	%f111, %f111, %f96;
$L__BB1_49:
	add.s32 	%r41, %r37, 4;
	setp.lt.s32 	%p70, %r41, 0;
	setp.ge.s32 	%p71, %r41, %r3;
	or.pred  	%p72, %p70, %p71;
	@%p72 bra 	$L__BB1_51;
	mul.wide.u32 	%rd48, %r41, 4;
	add.s64 	%rd49, %rd1, %rd48;
	ld.global.f32 	%f97, [%rd49];
	add.f32 	%f111, %f111, %f97;
$L__BB1_51:
	add.s32 	%r42, %r37, 5;
	setp.lt.s32 	%p73, %r42, 0;
	setp.ge.s32 	%p74, %r42, %r3;
	or.pred  	%p75, %p73, %p74;
	@%p75 bra 	$L__BB1_53;
	mul.wide.u32 	%rd50, %r42, 4;
	add.s64 	%rd51, %rd1, %rd50;
	ld.global.f32 	%f98, [%rd51];
	add.f32 	%f111, %f111, %f98;
$L__BB1_53:
	add.s32 	%r43, %r37, 6;
	setp.lt.s32 	%p76, %r43, 0;
	setp.ge.s32 	%p77, %r43, %r3;
	or.pred  	%p78, %p76, %p77;
	@%p78 bra 	$L__BB1_55;
	mul.wide.u32 	%rd52, %r43, 4;
	add.s64 	%rd53, %rd1, %rd52;
	ld.global.f32 	%f99, [%rd53];
	add.f32 	%f111, %f111, %f99;
$L__BB1_55:
	add.s32 	%r44, %r37, 7;
	setp.lt.s32 	%p79, %r44, 0;
	setp.ge.s32 	%p80, %r44, %r3;
	or.pred  	%p81, %p79, %p80;
	@%p81 bra 	$L__BB1_57;
	mul.wide.u32 	%rd54, %r44, 4;
	add.s64 	%rd55, %rd1, %rd54;
	ld.global.f32 	%f100, [%rd55];
	add.f32 	%f111, %f111, %f100;
$L__BB1_57:
	add.s32 	%r77, %r77, 8;
$L__BB1_58:
	setp.eq.s32 	%p82, %r6, 0;
	@%p82 bra 	$L__BB1_78;
	setp.lt.u32 	%p83, %r7, 3;
	@%p83 bra 	$L__BB1_69;
	add.s32 	%r47, %r77, %r15;
	setp.lt.s32 	%p84, %r47, 0;
	setp.ge.s32 	%p85, %r47, %r3;
	or.pred  	%p86, %p84, %p85;
	@%p86 bra 	$L__BB1_62;
	mul.wide.u32 	%rd56, %r47, 4;
	add.s64 	%rd57, %rd1, %rd56;
	ld.global.f32 	%f102, [%rd57];
	add.f32 	%f111, %f111, %f102;
$L__BB1_62:
	add.s32 	%r48, %r47, 1;
	setp.lt.s32 	%p87, %r48, 0;
	setp.ge.s32 	%p88, %r48, %r3;
	or.pred  	%p89, %p87, %p88;
	@%p89 bra 	$L__BB1_64;
	mul.wide.u32 	%rd58, %r48, 4;
	add.s64 	%rd59, %rd1, %rd58;
	ld.global.f32 	%f103, [%rd59];
	add.f32 	%f111, %f111, %f103;
$L__BB1_64:
	add.s32 	%r49, %r47, 2;
	setp.lt.s32 	%p90, %r49, 0;
	setp.ge.s32 	%p91, %r49, %r3;
	or.pred  	%p92, %p90, %p91;
	@%p92 bra 	$L__BB1_66;
	mul.wide.u32 	%rd60, %r49, 4;
	add.s64 	%rd61, %rd1, %rd60;
	ld.global.f32 	%f104, [%rd61];
	add.f32 	%f111, %f111, %f104;
$L__BB1_66:
	add.s32 	%r50, %r47, 3;
	setp.lt.s32 	%p93, %r50, 0;
	setp.ge.s32 	%p94, %r50, %r3;
	or.pred  	%p95, %p93, %p94;
	@%p95 bra 	$L__BB1_68;
	mul.wide.u32 	%rd62, %r50, 4;
	add.s64 	%rd63, %rd1, %rd62;
	ld.global.f32 	%f105, [%rd63];
	add.f32 	%f111, %f111, %f105;
$L__BB1_68:
	add.s32 	%r77, %r77, 4;
$L__BB1_69:
	setp.eq.s32 	%p96, %r9, 0;
	@%p96 bra 	$L__BB1_78;
	add.s32 	%r53, %r77, %r15;
	setp.lt.s32 	%p97, %r53, 0;
	setp.ge.s32 	%p98, %r53, %r3;
	or.pred  	%p99, %p97, %p98;
	@%p99 bra 	$L__BB1_72;
	mul.wide.u32 	%rd64, %r53, 4;
	add.s64 	%rd65, %rd1, %rd64;
	ld.global.f32 	%f106, [%rd65];
	add.f32 	%f111, %f111, %f106;
$L__BB1_72:
	setp.eq.s32 	%p100, %r9, 1;
	@%p100 bra 	$L__BB1_78;
	add.s32 	%r54, %r53, 1;
	setp.lt.s32 	%p101, %r54, 0;
	setp.ge.s32 	%p102, %r54, %r3;
	or.pred  	%p103, %p101, %p102;
	@%p103 bra 	$L__BB1_75;
	mul.wide.u32 	%rd66, %r54, 4;
	add.s64 	%rd67, %rd1, %rd66;
	ld.global.f32 	%f107, [%rd67];
	add.f32 	%f111, %f111, %f107;
$L__BB1_75:
	setp.eq.s32 	%p104, %r9, 2;
	@%p104 bra 	$L__BB1_78;
	add.s32 	%r55, %r53, 2;
	setp.lt.s32 	%p105, %r55, 0;
	setp.ge.s32 	%p106, %r55, %r3;
	or.pred  	%p107, %p105, %p106;
	@%p107 bra 	$L__BB1_78;
	mul.wide.u32 	%rd68, %r55, 4;
	add.s64 	%rd69, %rd1, %rd68;
	ld.global.f32 	%f108, [%rd69];
	add.f32 	%f111, %f111, %f108;
$L__BB1_78:
	div.rn.f32 	%f109, %f111, %f1;
	mul.wide.s32 	%rd70, %r13, 4;
	add.s64 	%rd71, %rd2, %rd70;
	st.global.f32 	[%rd71], %f109;
	add.s32 	%r73, %r73, 1;
	setp.eq.s32 	%p108, %r73, %r1;
	@%p108 bra 	$L__BB1_82;
	bra.uni 	$L__BB1_3;
$L__BB1_79:
	mov.f32 	%f72, 0f00000000;
	div.rn.f32 	%f71, %f72, %f1;
	mov.b32 	%r79, 0;
$L__BB1_80:
	add.s32 	%r58, %r79, %r2;
	setp.gt.s32 	%p3, %r58, %r63;
	@%p3 bra 	$L__BB1_82;
	mul.wide.s32 	%rd6, %r58, 4;
	add.s64 	%rd7, %rd2, %rd6;
	st.global.f32 	[%rd7], %f71;
	add.s32 	%r79, %r79, 1;
	setp.ne.s32 	%p4, %r79, %r1;
	@%p4 bra 	$L__BB1_80;
$L__BB1_82:
	ret;

}


// ===== COMPILED SASS (sm_100) =====

	.target	sm_100

	.elftype	@"ET_EXEC"


//--------------------- .note.nv.tkinfo           --------------------------
	.section	.note.nv.tkinfo,"",@"SHT_NOTE"
	.sectionflags	@"SHF_NOTE_NV_TKINFO"
	.tkinfo
        /*0018*/ 	.word	0x00000002
        /*0030*/ 	.string	""
        /*0030*/ 	.string	"ptxas"
        /*0030*/ 	.string	"Cuda compilation tools, release 13.0, V13.0.88"
        /*0030*/ 	.string	"Build cuda_13.0.r13.0/compiler.36424714_0"
        /*0030*/ 	.string	"-arch sm_100 -m 64 "



//--------------------- .note.nv.cuinfo           --------------------------
	.section	.note.nv.cuinfo,"",@"SHT_NOTE"
	.sectionflags	@"SHF_NOTE_NV_CUINFO"
        /*0018*/ 	.short	0x0002
        /*001a*/ 	.short	0x0064
        /*001c*/ 	.short	0x0082
	.zero		2


//--------------------- .nv.info                  --------------------------
	.section	.nv.info,"",@"SHT_CUDA_INFO"
	.align	4


	//----- nvinfo : EIATTR_REGCOUNT
	.align		4
        /*0000*/ 	.byte	0x04, 0x2f
        /*0002*/ 	.short	(.L_1 - .L_0)
	.align		4
.L_0:
        /*0004*/ 	.word	index@(_Z15solution2KernelPKfiiiPfmi)
        /*0008*/ 	.word	0x00000020


	//----- nvinfo : EIATTR_FRAME_SIZE
	.align		4
.L_1:
        /*000c*/ 	.byte	0x04, 0x11
        /*000e*/ 	.short	(.L_3 - .L_2)
	.align		4
.L_2:
        /*0010*/ 	.word	index@($__internal_1_$__cuda_sm3x_div_rn_noftz_f32_slowpath)
        /*0014*/ 	.word	0x00000000


	//----- nvinfo : EIATTR_FRAME_SIZE
	.align		4
.L_3:
        /*0018*/ 	.byte	0x04, 0x11
        /*001a*/ 	.short	(.L_5 - .L_4)
	.align		4
.L_4:
        /*001c*/ 	.word	index@(_Z15solution2KernelPKfiiiPfmi)
        /*0020*/ 	.word	0x00000000


	//----- nvinfo : EIATTR_REGCOUNT
	.align		4
.L_5:
        /*0024*/ 	.byte	0x04, 0x2f
        /*0026*/ 	.short	(.L_7 - .L_6)
	.align		4
.L_6:
        /*0028*/ 	.word	index@(_Z15solution3KernelPKfiiiPfmi)
        /*002c*/ 	.word	0x00000020


	//----- nvinfo : EIATTR_FRAME_SIZE
	.align		4
.L_7:
        /*0030*/ 	.byte	0x04, 0x11
        /*0032*/ 	.short	(.L_9 - .L_8)
	.align		4
.L_8:
        /*0034*/ 	.word	index@($__internal_0_$__cuda_sm3x_div_rn_noftz_f32_slowpath)
        /*0038*/ 	.word	0x00000000


	//----- nvinfo : EIATTR_FRAME_SIZE
	.align		4
.L_9:
        /*003c*/ 	.byte	0x04, 0x11
        /*003e*/ 	.short	(.L_11 - .L_10)
	.align		4
.L_10:
        /*0040*/ 	.word	index@(_Z15solution3KernelPKfiiiPfmi)
        /*0044*/ 	.word	0x00000000


	//----- nvinfo : EIATTR_MIN_STACK_SIZE
	.align		4
.L_11:
        /*0048*/ 	.byte	0x04, 0x12
        /*004a*/ 	.short	(.L_13 - .L_12)
	.align		4
.L_12:
        /*004c*/ 	.word	index@(_Z15solution3KernelPKfiiiPfmi)
        /*0050*/ 	.word	0x00000000


	//----- nvinfo : EIATTR_MIN_STACK_SIZE
	.align		4
.L_13:
        /*0054*/ 	.byte	0x04, 0x12
        /*0056*/ 	.short	(.L_15 - .L_14)
	.align		4
.L_14:
        /*0058*/ 	.word	index@(_Z15solution2KernelPKfiiiPfmi)
        /*005c*/ 	.word	0x00000000
.L_15:


//--------------------- .nv.compat                --------------------------
	.section	.nv.compat,"",@"SHT_CUDA_COMPAT_INFO"
	.align	4
        /*0000*/ 	.byte	0x02, 0x09, 0x00, 0x00, 0x02, 0x02, 0x01, 0x00, 0x02, 0x05, 0x05, 0x00, 0x03, 0x07, 0x01, 0x01
        /*0010*/ 	.byte	0x02, 0x03, 0x00, 0x00, 0x02, 0x06, 0x01, 0x00, 0x04, 0x0b, 0x08, 0x00, 0x01, 0x00, 0x00, 0x00
        /*0020*/ 	.byte	0x00, 0x00, 0x00, 0x00


//--------------------- .nv.info._Z15solution3KernelPKfiiiPfmi --------------------------
	.section	.nv.info._Z15solution3KernelPKfiiiPfmi,"",@"SHT_CUDA_INFO"
	.sectionflags	@""
	.align	4


	//----- nvinfo : EIATTR_CUDA_API_VERSION
	.align		4
        /*0000*/ 	.byte	0x04, 0x37
        /*0002*/ 	.short	(.L_17 - .L_16)
.L_16:
        /*0004*/ 	.word	0x00000082


	//----- nvinfo : EIATTR_KPARAM_INFO
	.align		4
.L_17:
        /*0008*/ 	.byte	0x04, 0x17
        /*000a*/ 	.short	(.L_19 - .L_18)
.L_18:
        /*000c*/ 	.word	0x00000000
        /*0010*/ 	.short	0x0006
        /*0012*/ 	.short	0x0028
        /*0014*/ 	.byte	0x00, 0xf0, 0x11, 0x00


	//----- nvinfo : EIATTR_KPARAM_INFO
	.align		4
.L_19:
        /*0018*/ 	.byte	0x04, 0x17
        /*001a*/ 	.short	(.L_21 - .L_20)
.L_20:
        /*001c*/ 	.word	0x00000000
        /*0020*/ 	.short	0x0005
        /*0022*/ 	.short	0x0020
        /*0024*/ 	.byte	0x00, 0xf0, 0x21, 0x00


	//----- nvinfo : EIATTR_KPARAM_INFO
	.align		4
.L_21:
        /*0028*/ 	.byte	0x04, 0x17
        /*002a*/ 	.short	(.L_23 - .L_22)
.L_22:
        /*002c*/ 	.word	0x00000000
        /*0030*/ 	.short	0x0004
        /*0032*/ 	.short	0x0018
        /*0034*/ 	.byte	0x00, 0xf5, 0x21, 0x00


	//----- nvinfo : EIATTR_KPARAM_INFO
	.align		4
.L_23:
        /*0038*/ 	.byte	0x04, 0x17
        /*003a*/ 	.short	(.L_25 - .L_24)
.L_24:
        /*003c*/ 	.word	0x00000000
        /*0040*/ 	.short	0x0003
        /*0042*/ 	.short	0x0010
        /*0044*/ 	.byte	0x00, 0xf0, 0x11, 0x00


	//----- nvinfo : EIATTR_KPARAM_INFO
	.align		4
.L_25:
        /*0048*/ 	.byte	0x04, 0x17
        /*004a*/ 	.short	(.L_27 - .L_26)
.L_26:
        /*004c*/ 	.word	0x00000000
        /*0050*/ 	.short	0x0002
        /*0052*/ 	.short	0x000c
        /*0054*/ 	.byte	0x00, 0xf0, 0x11, 0x00


	//----- nvinfo : EIATTR_KPARAM_INFO
	.align		4
.L_27:
        /*0058*/ 	.byte	0x04, 0x17
        /*005a*/ 	.short	(.L_29 - .L_28)
.L_28:
        /*005c*/ 	.word	0x00000000
        /*0060*/ 	.short	0x0001
        /*0062*/ 	.short	0x0008
        /*0064*/ 	.byte	0x00, 0xf0, 0x11, 0x00


	//----- nvinfo : EIATTR_KPARAM_INFO
	.align		4
.L_29:
        /*0068*/ 	.byte	0x04, 0x17
        /*006a*/ 	.short	(.L_31 - .L_30)
.L_30:
        /*006c*/ 	.word	0x00000000
        /*0070*/ 	.short	0x0000
        /*0072*/ 	.short	0x0000
        /*0074*/ 	.byte	0x00, 0xf5, 0x21, 0x00


	//----- nvinfo : EIATTR_SPARSE_MMA_MASK
	.align		4
.L_31:
        /*0078*/ 	.byte	0x03, 0x50
        /*007a*/ 	.short	0x0000


	//----- nvinfo : EIATTR_MAXREG_COUNT
	.align		4
        /*007c*/ 	.byte	0x03, 0x1b
        /*007e*/ 	.short	0x00ff


	//----- nvinfo : EIATTR_MERCURY_ISA_VERSION
	.align		4
        /*0080*/ 	.byte	0x03, 0x5f
        /*0082*/ 	.short	0x0101


	//----- nvinfo : EIATTR_VRC_CTA_INIT_COUNT
	.align		4
        /*0084*/ 	.byte	0x02, 0x4a
	.zero		1
	.zero		1


	//----- nvinfo : EIATTR_EXIT_INSTR_OFFSETS
	.align		4
        /*0088*/ 	.byte	0x04, 0x1c
        /*008a*/ 	.short	(.L_33 - .L_32)


	//   ....[0]....
.L_32:
        /*008c*/ 	.word	0x00000200


	//   ....[1]....
        /*0090*/ 	.word	0x00000290


	//   ....[2]....
        /*0094*/ 	.word	0x00001bf0


	//   ....[3]....
        /*0098*/ 	.word	0x00001c40


	//   ....[4]....
        /*009c*/ 	.word	0x00001d60


	//   ....[5]....
        /*00a0*/ 	.word	0x00001db0


	//----- nvinfo : EIATTR_CRS_STACK_SIZE
	.align		4
.L_33:
        /*00a4*/ 	.byte	0x04, 0x1e
        /*00a6*/ 	.short	(.L_35 - .L_34)
.L_34:
        /*00a8*/ 	.word	0x00000000


	//----- nvinfo : EIATTR_CBANK_PARAM_SIZE
	.align		4
.L_35:
        /*00ac*/ 	.byte	0x03, 0x19
        /*00ae*/ 	.short	0x002c


	//----- nvinfo : EIATTR_PARAM_CBANK
	.align		4
        /*00b0*/ 	.byte	0x04, 0x0a
        /*00b2*/ 	.short	(.L_37 - .L_36)
	.align		4
.L_36:
        /*00b4*/ 	.word	index@(.nv.constant0._Z15solution3KernelPKfiiiPfmi)
        /*00b8*/ 	.short	0x0380
        /*00ba*/ 	.short	0x002c


	//----- nvinfo : EIATTR_SW_WAR
	.align		4
.L_37:
        /*00bc*/ 	.byte	0x04, 0x36
        /*00be*/ 	.short	(.L_39 - .L_38)
.L_38:
        /*00c0*/ 	.word	0x00000008
.L_39:


//--------------------- .nv.info._Z15solution2KernelPKfiiiPfmi --------------------------
	.section	.nv.info._Z15solution2KernelPKfiiiPfmi,"",@"SHT_CUDA_INFO"
	.sectionflags	@""
	.align	4


	//----- nvinfo : EIATTR_CUDA_API_VERSION
	.align		4
        /*0000*/ 	.byte	0x04, 0x37
        /*0002*/ 	.short	(.L_41 - .L_40)
.L_40:
        /*0004*/ 	.word	0x00000082


	//----- nvinfo : EIATTR_KPARAM_INFO
	.align		4
.L_41:
        /*0008*/ 	.byte	0x04, 0x17
        /*000a*/ 	.short	(.L_43 - .L_42)
.L_42:
        /*000c*/ 	.word	0x00000000
        /*0010*/ 	.short	0x0006
        /*0012*/ 	.short	0x0028
        /*0014*/ 	.byte	0x00, 0xf0, 0x11, 0x00


	//----- nvinfo : EIATTR_KPARAM_INFO
	.align		4
.L_43:
        /*0018*/ 	.byte	0x04, 0x17
        /*001a*/ 	.short	(.L_45 - .L_44)
.L_44:
        /*001c*/ 	.word	0x00000000
        /*0020*/ 	.short	0x0005
        /*0022*/ 	.short	0x0020
        /*0024*/ 	.byte	0x00, 0xf0, 0x21, 0x00


	//----- nvinfo : EIATTR_KPARAM_INFO
	.align		4
.L_45:
        /*0028*/ 	.byte	0x04, 0x17
        /*002a*/ 	.short	(.L_47 - .L_46)
.L_46:
        /*002c*/ 	.word	0x00000000
        /*0030*/ 	.short	0x0004
        /*0032*/ 	.short	0x0018
        /*0034*/ 	.byte	0x00, 0xf5, 0x21, 0x00


	//----- nvinfo : EIATTR_KPARAM_INFO
	.align		4
.L_47:
        /*0038*/ 	.byte	0x04, 0x17
        /*003a*/ 	.short	(.L_49 - .L_48)
.L_48:
        /*003c*/ 	.word	0x00000000
        /*0040*/ 	.short	0x0003
        /*0042*/ 	.short	0x0010
        /*0044*/ 	.byte	0x00, 0xf0, 0x11, 0x00


	//----- nvinfo : EIATTR_KPARAM_INFO
	.align		4
.L_49:
        /*0048*/ 	.byte	0x04, 0x17
        /*004a*/ 	.short	(.L_51 - .L_50)
.L_50:
        /*004c*/ 	.word	0x00000000
        /*0050*/ 	.short	0x0002
        /*0052*/ 	.short	0x000c
        /*0054*/ 	.byte	0x00, 0xf0, 0x11, 0x00


	//----- nvinfo : EIATTR_KPARAM_INFO
	.align		4
.L_51:
        /*0058*/ 	.byte	0x04, 0x17
        /*005a*/ 	.short	(.L_53 - .L_52)
.L_52:
        /*005c*/ 	.word	0x00000000
        /*0060*/ 	.short	0x0001
        /*0062*/ 	.short	0x0008
        /*0064*/ 	.byte	0x00, 0xf0, 0x11, 0x00


	//----- nvinfo : EIATTR_KPARAM_INFO
	.align		4
.L_53:
        /*0068*/ 	.byte	0x04, 0x17
        /*006a*/ 	.short	(.L_55 - .L_54)
.L_54:
        /*006c*/ 	.word	0x00000000
        /*0070*/ 	.short	0x0000
        /*0072*/ 	.short	0x0000
        /*0074*/ 	.byte	0x00, 0xf5, 0x21, 0x00


	//----- nvinfo : EIATTR_SPARSE_MMA_MASK
	.align		4
.L_55:
        /*0078*/ 	.byte	0x03, 0x50
        /*007a*/ 	.short	0x0000


	//----- nvinfo : EIATTR_MAXREG_COUNT
	.align		4
        /*007c*/ 	.byte	0x03, 0x1b
        /*007e*/ 	.short	0x00ff


	//----- nvinfo : EIATTR_MERCURY_ISA_VERSION
	.align		4
        /*0080*/ 	.byte	0x03, 0x5f
        /*0082*/ 	.short	0x0101


	//----- nvinfo : EIATTR_VRC_CTA_INIT_COUNT
	.align		4
        /*0084*/ 	.byte	0x02, 0x4a
	.zero		1
	.zero		1


	//----- nvinfo : EIATTR_EXIT_INSTR_OFFSETS
	.align		4
        /*0088*/ 	.byte	0x04, 0x1c
        /*008a*/ 	.short	(.L_57 - .L_56)


	//   ....[0]....
.L_56:
        /*008c*/ 	.word	0x00000070


	//   ....[1]....
        /*0090*/ 	.word	0x00001a20


	//   ....[2]....
        /*0094*/ 	.word	0x00001b50


	//----- nvinfo : EIATTR_CRS_STACK_SIZE
	.align		4
.L_57:
        /*0098*/ 	.byte	0x04, 0x1e
        /*009a*/ 	.short	(.L_59 - .L_58)
.L_58:
        /*009c*/ 	.word	0x00000000


	//----- nvinfo : EIATTR_CBANK_PARAM_SIZE
	.align		4
.L_59:
        /*00a0*/ 	.byte	0x03, 0x19
        /*00a2*/ 	.short	0x002c


	//----- nvinfo : EIATTR_PARAM_CBANK
	.align		4
        /*00a4*/ 	.byte	0x04, 0x0a
        /*00a6*/ 	.short	(.L_61 - .L_60)
	.align		4
.L_60:
        /*00a8*/ 	.word	index@(.nv.constant0._Z15solution2KernelPKfiiiPfmi)
        /*00ac*/ 	.short	0x0380
        /*00ae*/ 	.short	0x002c


	//----- nvinfo : EIATTR_SW_WAR
	.align		4
.L_61:
        /*00b0*/ 	.byte	0x04, 0x36
        /*00b2*/ 	.short	(.L_63 - .L_62)
.L_62:
        /*00b4*/ 	.word	0x00000008
.L_63:


//--------------------- .nv.callgraph             --------------------------
	.section	.nv.callgraph,"",@"SHT_CUDA_CALLGRAPH"
	.align	4
	.sectionentsize	8
	.align		4
        /*0000*/ 	.word	0x00000000
	.align		4
        /*0004*/ 	.word	0xffffffff
	.align		4
        /*0008*/ 	.word	0x00000000
	.align		4
        /*000c*/ 	.word	0xfffffffe
	.align		4
        /*0010*/ 	.word	0x00000000
	.align		4
        /*0014*/ 	.word	0xfffffffd
	.align		4
        /*0018*/ 	.word	0x00000000
	.align		4
        /*001c*/ 	.word	0xfffffffc


//--------------------- .text._Z15solution3KernelPKfiiiPfmi --------------------------
	.section	.text._Z15solution3KernelPKfiiiPfmi,"ax",@progbits
	.align	128
        .global         _Z15solution3KernelPKfiiiPfmi
        .type           _Z15solution3KernelPKfiiiPfmi,@function
        .size           _Z15solution3KernelPKfiiiPfmi,(.L_x_56 - _Z15solution3KernelPKfiiiPfmi)
        .other          _Z15solution3KernelPKfiiiPfmi,@"STO_CUDA_ENTRY STV_DEFAULT"
_Z15solution3KernelPKfiiiPfmi:
.text._Z15solution3KernelPKfiiiPfmi:
[----:B------:R-:W-:Y:S01]  /*0000*/  LDC R1, c[0x0][0x37c] ;  /* 0x0000df00ff017b82 */ /* 0x000fe20000000800 */
[----:B------:R-:W0:Y:S07]  /*0010*/  LDCU UR4, c[0x0][0x370] ;  /* 0x00006e00ff0477ac */ /* 0x000e2e0008000800 */
[----:B------:R-:W0:Y:S08]  /*0020*/  LDC R0, c[0x0][0x360] ;  /* 0x0000d800ff007b82 */ /* 0x000e300000000800 */
[----:B------:R-:W1:Y:S01]  /*0030*/  LDC R7, c[0x0][0x3a8] ;  /* 0x0000ea00ff077b82 */ /* 0x000e620000000800 */
[----:B0-----:R-:W-:-:S05]  /*0040*/  IMAD R0, R0, UR4, RZ ;  /* 0x0000000400007c24 */ /* 0x001fca000f8e02ff */
[-C--:B------:R-:W-:Y:S02]  /*0050*/  IABS R6, R0.reuse ;  /* 0x0000000000067213 */ /* 0x080fe40000000000 */
[----:B------:R-:W-:Y:S02]  /*0060*/  IABS R8, R0 ;  /* 0x0000000000087213 */ /* 0x000fe40000000000 */
[----:B------:R-:W0:Y:S01]  /*0070*/  I2F.RP R4, R6 ;  /* 0x0000000600047306 */ /* 0x000e220000209400 */
[----:B-1----:R-:W-:Y:S02]  /*0080*/  IADD3 R5, PT, PT, R0, -0x1, R7 ;  /* 0xffffffff00057810 */ /* 0x002fe40007ffe007 */
[----:B------:R-:W-:-:S05]  /*0090*/  IMAD.MOV R8, RZ, RZ, -R8 ;  /* 0x000000ffff087224 */ /* 0x000fca00078e0a08 */
[----:B0-----:R-:W0:Y:S02]  /*00a0*/  MUFU.RCP R4, R4 ;  /* 0x0000000400047308 */ /* 0x001e240000001000 */
[----:B0-----:R-:W-:Y:S01]  /*00b0*/  VIADD R2, R4, 0xffffffe ;  /* 0x0ffffffe04027836 */ /* 0x001fe20000000000 */
[----:B------:R-:W-:Y:S02]  /*00c0*/  IABS R4, R5 ;  /* 0x0000000500047213 */ /* 0x000fe40000000000 */
[----:B------:R-:W-:-:S03]  /*00d0*/  LOP3.LUT R5, R5, R0, RZ, 0x3c, !PT ;  /* 0x0000000005057212 */ /* 0x000fc600078e3cff */
[----:B------:R0:W1:Y:S01]  /*00e0*/  F2I.FTZ.U32.TRUNC.NTZ R3, R2 ;  /* 0x0000000200037305 */ /* 0x000062000021f000 */
[----:B------:R-:W-:Y:S01]  /*00f0*/  ISETP.GE.AND P2, PT, R5, RZ, PT ;  /* 0x000000ff0500720c */ /* 0x000fe20003f46270 */
[----:B0-----:R-:W-:Y:S02]  /*0100*/  HFMA2 R2, -RZ, RZ, 0, 0 ;  /* 0x00000000ff027431 */ /* 0x001fe400000001ff */
[----:B-1----:R-:W-:-:S04]  /*0110*/  IMAD.MOV R9, RZ, RZ, -R3 ;  /* 0x000000ffff097224 */ /* 0x002fc800078e0a03 */
[----:B------:R-:W-:-:S04]  /*0120*/  IMAD R9, R9, R6, RZ ;  /* 0x0000000609097224 */ /* 0x000fc800078e02ff */
[----:B------:R-:W-:-:S04]  /*0130*/  IMAD.HI.U32 R3, R3, R9, R2 ;  /* 0x0000000903037227 */ /* 0x000fc800078e0002 */
[----:B------:R-:W-:Y:S02]  /*0140*/  IMAD.MOV.U32 R9, RZ, RZ, R8 ;  /* 0x000000ffff097224 */ /* 0x000fe400078e0008 */
[----:B------:R-:W-:-:S04]  /*0150*/  IMAD.HI.U32 R2, R3, R4, RZ ;  /* 0x0000000403027227 */ /* 0x000fc800078e00ff */
[----:B------:R-:W-:-:S05]  /*0160*/  IMAD R3, R2, R9, R4 ;  /* 0x0000000902037224 */ /* 0x000fca00078e0204 */
[----:B------:R-:W-:-:S13]  /*0170*/  ISETP.GT.U32.AND P1, PT, R6, R3, PT ;  /* 0x000000030600720c */ /* 0x000fda0003f24070 */
[----:B------:R-:W-:Y:S01]  /*0180*/  @!P1 IMAD.IADD R3, R3, 0x1, -R6 ;  /* 0x0000000103039824 */ /* 0x000fe200078e0a06 */
[----:B------:R-:W-:Y:S02]  /*0190*/  @!P1 IADD3 R2, PT, PT, R2, 0x1, RZ ;  /* 0x0000000102029810 */ /* 0x000fe40007ffe0ff */
[----:B------:R-:W-:Y:S02]  /*01a0*/  ISETP.NE.AND P1, PT, R0, RZ, PT ;  /* 0x000000ff0000720c */ /* 0x000fe40003f25270 */
[----:B------:R-:W-:-:S13]  /*01b0*/  ISETP.GE.U32.AND P0, PT, R3, R6, PT ;  /* 0x000000060300720c */ /* 0x000fda0003f06070 */
[----:B------:R-:W-:-:S04]  /*01c0*/  @P0 VIADD R2, R2, 0x1 ;  /* 0x0000000102020836 */ /* 0x000fc80000000000 */
[----:B------:R-:W-:Y:S01]  /*01d0*/  @!P2 IMAD.MOV R2, RZ, RZ, -R2 ;  /* 0x000000ffff02a224 */ /* 0x000fe200078e0a02 */
[----:B------:R-:W-:-:S04]  /*01e0*/  @!P1 LOP3.LUT R2, RZ, R0, RZ, 0x33, !PT ;  /* 0x00000000ff029212 */ /* 0x000fc800078e33ff */
[----:B------:R-:W-:-:S13]  /*01f0*/  ISETP.GE.AND P0, PT, R2, 0x1, PT ;  /* 0x000000010200780c */ /* 0x000fda0003f06270 */
[----:B------:R-:W-:Y:S05]  /*0200*/  @!P0 EXIT ;  /* 0x000000000000894d */ /* 0x000fea0003800000 */
[----:B------:R-:W0:Y:S01]  /*0210*/  S2R R3, SR_TID.X ;  /* 0x0000000000037919 */ /* 0x000e220000002100 */
[----:B------:R-:W1:Y:S01]  /*0220*/  LDCU UR4, c[0x0][0x388] ;  /* 0x00007100ff0477ac */ /* 0x000e620008000800 */
[----:B------:R-:W2:Y:S01]  /*0230*/  LDCU.64 UR12, c[0x0][0x358] ;  /* 0x00006b00ff0c77ac */ /* 0x000ea20008000a00 */
[----:B-1----:R-:W-:Y:S02]  /*0240*/  UISETP.GE.AND UP0, UPT, UR4, 0x1, UPT ;  /* 0x000000010400788c */ /* 0x002fe4000bf06270 */
[----:B------:R-:W-:Y:S01]  /*0250*/  I2FP.F32.S32 R0, UR4 ;  /* 0x0000000400007c45 */ /* 0x000fe20008201400 */
[----:B0-----:R-:W-:-:S06]  /*0260*/  IMAD R4, R2, R3, RZ ;  /* 0x0000000302047224 */ /* 0x001fcc00078e02ff */
[----:B--2---:R-:W-:Y:S05]  /*0270*/  BRA.U !UP0, `(.L_x_0) ;  /* 0x0000001908747547 */ /* 0x004fea000b800000 */
[----:B------:R-:W-:-:S13]  /*0280*/  ISETP.GT.AND P0, PT, R4, R7, PT ;  /* 0x000000070400720c */ /* 0x000fda0003f04270 */
[----:B------:R-:W-:Y:S05]  /*0290*/  @P0 EXIT ;  /* 0x000000000000094d */ /* 0x000fea0003800000 */
[----:B------:R-:W0:Y:S01]  /*02a0*/  LDCU UR5, c[0x0][0x390] ;  /* 0x00007200ff0577ac */ /* 0x000e220008000800 */
[----:B------:R-:W-:Y:S01]  /*02b0*/  MOV R5, RZ ;  /* 0x000000ff00057202 */ /* 0x000fe20000000f00 */
[----:B------:R-:W-:Y:S01]  /*02c0*/  IMAD.MOV.U32 R6, RZ, RZ, R4 ;  /* 0x000000ffff067224 */ /* 0x000fe200078e0004 */
[----:B------:R-:W-:Y:S02]  /*02d0*/  ULOP3.LUT UR6, UR4, 0xf, URZ, 0xc0, !UPT ;  /* 0x0000000f04067892 */ /* 0x000fe4000f8ec0ff */
[----:B------:R-:W-:Y:S02]  /*02e0*/  ULOP3.LUT UR8, UR4, 0x7, URZ, 0xc0, !UPT ;  /* 0x0000000704087892 */ /* 0x000fe4000f8ec0ff */
[----:B------:R-:W-:Y:S01]  /*02f0*/  ULOP3.LUT UR10, UR4, 0x7ffffff0, URZ, 0xc0, !UPT ;  /* 0x7ffffff0040a7892 */ /* 0x000fe2000f8ec0ff */
[----:B------:R-:W1:Y:S01]  /*0300*/  LDCU UR14, c[0x0][0x3a0] ;  /* 0x00007400ff0e77ac */ /* 0x000e620008000800 */
[----:B------:R-:W-:Y:S02]  /*0310*/  ULOP3.LUT UR4, UR4, 0x3, URZ, 0xc0, !UPT ;  /* 0x0000000304047892 */ /* 0x000fe4000f8ec0ff */
[----:B------:R-:W-:-:S02]  /*0320*/  UIADD3 UR7, UPT, UPT, UR6, -0x1, URZ ;  /* 0xffffffff06077890 */ /* 0x000fc4000fffe0ff */
[----:B------:R-:W-:Y:S02]  /*0330*/  UIADD3 UR9, UPT, UPT, UR8, -0x1, URZ ;  /* 0xffffffff08097890 */ /* 0x000fe4000fffe0ff */
[----:B0-----:R-:W-:-:S12]  /*0340*/  UIADD3 UR5, UPT, UPT, -UR5, 0x7, URZ ;  /* 0x0000000705057890 */ /* 0x001fd8000fffe1ff */
.L_x_13:
[----:B------:R-:W0:Y:S01]  /*0350*/  LDC.64 R8, c[0x0][0x388] ;  /* 0x0000e200ff087b82 */ /* 0x000e220000000a00 */
[----:B------:R-:W2:Y:S01]  /*0360*/  LDCU UR11, c[0x0][0x390] ;  /* 0x00007200ff0b77ac */ /* 0x000ea20008000800 */
[----:B------:R-:W-:Y:S01]  /*0370*/  IMAD.MOV.U32 R3, RZ, RZ, RZ ;  /* 0x000000ffff037224 */ /* 0x000fe200078e00ff */
[----:B0-----:R-:W-:Y:S01]  /*0380*/  ISETP.GE.U32.AND P0, PT, R8, 0x10, PT ;  /* 0x000000100800780c */ /* 0x001fe20003f06070 */
[----:B--2---:R-:W-:Y:S02]  /*0390*/  IMAD R7, R6, R9, -UR11 ;  /* 0x8000000b06077e24 */ /* 0x004fe4000f8e0209 */
[----:B------:R-:W-:-:S10]  /*03a0*/  HFMA2 R8, -RZ, RZ, 0, 0 ;  /* 0x00000000ff087431 */ /* 0x000fd400000001ff */
[----:B------:R-:W-:Y:S05]  /*03b0*/  @!P0 BRA `(.L_x_1) ;  /* 0x0000000c00b08947 */ /* 0x000fea0003800000 */
[----:B------:R-:W0:Y:S01]  /*03c0*/  LDCU UR11, c[0x0][0x3a0] ;  /* 0x00007400ff0b77ac */ /* 0x000e220008000800 */
[----:B------:R-:W-:-:S04]  /*03d0*/  IMAD R9, R6, R9, UR5 ;  /* 0x0000000506097e24 */ /* 0x000fc8000f8e0209 */
[C---:B------:R-:W-:Y:S02]  /*03e0*/  VIADD R3, R9.reuse, 0xfffffff9 ;  /* 0xfffffff909037836 */ /* 0x040fe40000000000 */
[----:B------:R-:W-:-:S03]  /*03f0*/  VIADD R15, R9, 0xfffffffa ;  /* 0xfffffffa090f7836 */ /* 0x000fc60000000000 */
[----:B0-----:R-:W-:Y:S02]  /*0400*/  ISETP.GE.AND P2, PT, R3, UR11, PT ;  /* 0x0000000b03007c0c */ /* 0x001fe4000bf46270 */
[----:B------:R-:W-:Y:S02]  /*0410*/  ISETP.GE.AND P3, PT, R15, UR11, PT ;  /* 0x0000000b0f007c0c */ /* 0x000fe4000bf66270 */
[----:B------:R-:W-:Y:S02]  /*0420*/  ISETP.LT.OR P2, PT, R3, RZ, P2 ;  /* 0x000000ff0300720c */ /* 0x000fe40001741670 */
[----:B------:R-:W-:-:S11]  /*0430*/  ISETP.LT.OR P3, PT, R15, RZ, P3 ;  /* 0x000000ff0f00720c */ /* 0x000fd60001f61670 */
[----:B------:R-:W0:Y:S08]  /*0440*/  @!P2 LDC.64 R10, c[0x0][0x380] ;  /* 0x0000e000ff0aab82 */ /* 0x000e300000000a00 */
[----:B------:R-:W2:Y:S01]  /*0450*/  @!P3 LDC.64 R12, c[0x0][0x380] ;  /* 0x0000e000ff0cbb82 */ /* 0x000ea20000000a00 */
[----:B0-----:R-:W-:-:S06]  /*0460*/  @!P2 IMAD.WIDE.U32 R10, R3, 0x4, R10 ;  /* 0x00000004030aa825 */ /* 0x001fcc00078e000a */
[----:B------:R-:W3:Y:S01]  /*0470*/  @!P2 LDG.E R10, desc[UR12][R10.64] ;  /* 0x0000000c0a0aa981 */ /* 0x000ee2000c1e1900 */
[----:B--2---:R-:W-:-:S05]  /*0480*/  @!P3 IMAD.WIDE.U32 R12, R15, 0x4, R12 ;  /* 0x000000040f0cb825 */ /* 0x004fca00078e000c */
[----:B------:R0:W2:Y:S01]  /*0490*/  @!P3 LDG.E R14, desc[UR12][R12.64] ;  /* 0x0000000c0c0eb981 */ /* 0x0000a2000c1e1900 */
[C---:B------:R-:W-:Y:S01]  /*04a0*/  IADD3 R17, PT, PT, R9.reuse, -0x5, RZ ;  /* 0xfffffffb09117810 */ /* 0x040fe20007ffe0ff */
[----:B------:R-:W-:-:S03]  /*04b0*/  VIADD R23, R9, 0xfffffffc ;  /* 0xfffffffc09177836 */ /* 0x000fc60000000000 */
[----:B------:R-:W-:Y:S01]  /*04c0*/  ISETP.GE.AND P4, PT, R17, UR11, PT ;  /* 0x0000000b11007c0c */ /* 0x000fe2000bf86270 */
[----:B------:R-:W-:Y:S01]  /*04d0*/  VIADD R27, R9, 0xfffffffd ;  /* 0xfffffffd091b7836 */ /* 0x000fe20000000000 */
[----:B------:R-:W-:Y:S02]  /*04e0*/  ISETP.GE.AND P5, PT, R23, UR11, PT ;  /* 0x0000000b17007c0c */ /* 0x000fe4000bfa6270 */
[----:B------:R-:W-:Y:S02]  /*04f0*/  ISETP.LT.OR P4, PT, R17, RZ, P4 ;  /* 0x000000ff1100720c */ /* 0x000fe40002781670 */
[----:B------:R-:W-:Y:S02]  /*0500*/  ISETP.LT.OR P5, PT, R23, RZ, P5 ;  /* 0x000000ff1700720c */ /* 0x000fe40002fa1670 */
[----:B------:R-:W-:Y:S02]  /*0510*/  IADD3 R29, PT, PT, R9, -0x2, RZ ;  /* 0xfffffffe091d7810 */ /* 0x000fe40007ffe0ff */
[----:B------:R-:W-:Y:S01]  /*0520*/  ISETP.GE.AND P6, PT, R27, UR11, PT ;  /* 0x0000000b1b007c0c */ /* 0x000fe2000bfc6270 */
[----:B------:R-:W-:Y:S01]  /*0530*/  VIADD R25, R9, 0xffffffff ;  /* 0xffffffff09197836 */ /* 0x000fe20000000000 */
[----:B------:R-:W-:-:S02]  /*0540*/  ISETP.GE.AND P0, PT, R29, UR11, PT ;  /* 0x0000000b1d007c0c */ /* 0x000fc4000bf06270 */
[----:B------:R-:W-:Y:S02]  /*0550*/  ISETP.LT.OR P6, PT, R27, RZ, P6 ;  /* 0x000000ff1b00720c */ /* 0x000fe400037c1670 */
[----:B------:R-:W-:Y:S01]  /*0560*/  ISETP.GE.AND P1, PT, R25, UR11, PT ;  /* 0x0000000b19007c0c */ /* 0x000fe2000bf26270 */
[----:B------:R-:W4:Y:S01]  /*0570*/  @!P4 LDC.64 R20, c[0x0][0x380] ;  /* 0x0000e000ff14cb82 */ /* 0x000f220000000a00 */
[----:B------:R-:W-:Y:S02]  /*0580*/  ISETP.LT.OR P0, PT, R29, RZ, P0 ;  /* 0x000000ff1d00720c */ /* 0x000fe40000701670 */
[----:B------:R-:W-:Y:S01]  /*0590*/  ISETP.LT.OR P1, PT, R25, RZ, P1 ;  /* 0x000000ff1900720c */ /* 0x000fe20000f21670 */
[----:B------:R-:W-:-:S04]  /*05a0*/  IMAD.MOV.U32 R3, RZ, RZ, RZ ;  /* 0x000000ffff037224 */ /* 0x000fc800078e00ff */
[----:B------:R-:W5:Y:S01]  /*05b0*/  @!P5 LDC.64 R18, c[0x0][0x380] ;  /* 0x0000e000ff12db82 */ /* 0x000f620000000a00 */
[----:B------:R-:W-:-:S07]  /*05c0*/  IADD3 R8, PT, PT, R9, 0x1, RZ ;  /* 0x0000000109087810 */ /* 0x000fce0007ffe0ff */
[----:B0-----:R-:W0:Y:S01]  /*05d0*/  @!P6 LDC.64 R12, c[0x0][0x380] ;  /* 0x0000e000ff0ceb82 */ /* 0x001e220000000a00 */
[----:B----4-:R-:W-:-:S06]  /*05e0*/  @!P4 IMAD.WIDE.U32 R20, R17, 0x4, R20 ;  /* 0x000000041114c825 */ /* 0x010fcc00078e0014 */
[----:B------:R-:W4:Y:S01]  /*05f0*/  @!P4 LDG.E R20, desc[UR12][R20.64] ;  /* 0x0000000c1414c981 */ /* 0x000f22000c1e1900 */
[----:B-----5:R-:W-:-:S06]  /*0600*/  @!P5 IMAD.WIDE.U32 R18, R23, 0x4, R18 ;  /* 0x000000041712d825 */ /* 0x020fcc00078e0012 */
[----:B------:R-:W5:Y:S01]  /*0610*/  @!P5 LDG.E R18, desc[UR12][R18.64] ;  /* 0x0000000c1212d981 */ /* 0x000f62000c1e1900 */
[----:B0-----:R-:W-:-:S06]  /*0620*/  @!P6 IMAD.WIDE.U32 R12, R27, 0x4, R12 ;  /* 0x000000041b0ce825 */ /* 0x001fcc00078e000c */
[----:B------:R-:W5:Y:S01]  /*0630*/  @!P6 LDG.E R12, desc[UR12][R12.64] ;  /* 0x0000000c0c0ce981 */ /* 0x000f62000c1e1900 */
[----:B---3--:R-:W-:Y:S01]  /*0640*/  @!P2 FADD R3, RZ, R10 ;  /* 0x0000000aff03a221 */ /* 0x008fe20000000000 */
[C---:B------:R-:W-:Y:S01]  /*0650*/  ISETP.GE.AND P2, PT, R9.reuse, UR11, PT ;  /* 0x0000000b09007c0c */ /* 0x040fe2000bf46270 */
[----:B------:R-:W0:Y:S03]  /*0660*/  @!P0 LDC.64 R10, c[0x0][0x380] ;  /* 0x0000e000ff0a8b82 */ /* 0x000e260000000a00 */
[----:B------:R-:W-:Y:S01]  /*0670*/  ISETP.LT.OR P2, PT, R9, RZ, P2 ;  /* 0x000000ff0900720c */ /* 0x000fe20001741670 */
[----:B--2---:R-:W-:Y:S01]  /*0680*/  @!P3 FADD R3, R3, R14 ;  /* 0x0000000e0303b221 */ /* 0x004fe20000000000 */
[----:B------:R-:W-:-:S03]  /*0690*/  ISETP.GE.AND P3, PT, R8, UR11, PT ;  /* 0x0000000b08007c0c */ /* 0x000fc6000bf66270 */
[----:B------:R-:W2:Y:S01]  /*06a0*/  @!P1 LDC.64 R14, c[0x0][0x380] ;  /* 0x0000e000ff0e9b82 */ /* 0x000ea20000000a00 */
[----:B------:R-:W-:-:S07]  /*06b0*/  ISETP.LT.OR P3, PT, R8, RZ, P3 ;  /* 0x000000ff0800720c */ /* 0x000fce0001f61670 */
[----:B------:R-:W3:Y:S08]  /*06c0*/  @!P2 LDC.64 R16, c[0x0][0x380] ;  /* 0x0000e000ff10ab82 */ /* 0x000ef00000000a00 */
[----:B------:R-:W1:Y:S01]  /*06d0*/  @!P3 LDC.64 R22, c[0x0][0x380] ;  /* 0x0000e000ff16bb82 */ /* 0x000e620000000a00 */
[----:B0-----:R-:W-:-:S06]  /*06e0*/  @!P0 IMAD.WIDE.U32 R10, R29, 0x4, R10 ;  /* 0x000000041d0a8825 */ /* 0x001fcc00078e000a */
[----:B------:R-:W5:Y:S01]  /*06f0*/  @!P0 LDG.E R10, desc[UR12][R10.64] ;  /* 0x0000000c0a0a8981 */ /* 0x000f62000c1e1900 */
[----:B--2---:R-:W-:-:S06]  /*0700*/  @!P1 IMAD.WIDE.U32 R14, R25, 0x4, R14 ;  /* 0x00000004190e9825 */ /* 0x004fcc00078e000e */
[----:B------:R-:W2:Y:S01]  /*0710*/  @!P1 LDG.E R14, desc[UR12][R14.64] ;  /* 0x0000000c0e0e9981 */ /* 0x000ea2000c1e1900 */
[----:B---3--:R-:W-:-:S06]  /*0720*/  @!P2 IMAD.WIDE.U32 R16, R9, 0x4, R16 ;  /* 0x000000040910a825 */ /* 0x008fcc00078e0010 */
[----:B------:R-:W3:Y:S01]  /*0730*/  @!P2 LDG.E R16, desc[UR12][R16.64] ;  /* 0x0000000c1010a981 */ /* 0x000ee2000c1e1900 */
[----:B-1----:R-:W-:-:S06]  /*0740*/  @!P3 IMAD.WIDE.U32 R26, R8, 0x4, R22 ;  /* 0x00000004081ab825 */ /* 0x002fcc00078e0016 */
[----:B------:R0:W3:Y:S01]  /*0750*/  @!P3 LDG.E R26, desc[UR12][R26.64] ;  /* 0x0000000c1a1ab981 */ /* 0x0000e2000c1e1900 */
[----:B------:R-:W-:Y:S02]  /*0760*/  VIADD R8, R9, 0x2 ;  /* 0x0000000209087836 */ /* 0x000fe40000000000 */
[----:B----4-:R-:W-:-:S03]  /*0770*/  @!P4 FADD R3, R3, R20 ;  /* 0x000000140303c221 */ /* 0x010fc60000000000 */
[----:B------:R-:W-:Y:S01]  /*0780*/  ISETP.GE.AND P4, PT, R8, UR11, PT ;  /* 0x0000000b08007c0c */ /* 0x000fe2000bf86270 */
[----:B------:R-:W-:-:S03]  /*0790*/  VIADD R24, R9, 0x3 ;  /* 0x0000000309187836 */ /* 0x000fc60000000000 */
[----:B------:R-:W-:Y:S01]  /*07a0*/  ISETP.LT.OR P4, PT, R8, RZ, P4 ;  /* 0x000000ff0800720c */ /* 0x000fe20002781670 */
[----:B-----5:R-:W-:Y:S01]  /*07b0*/  @!P5 FADD R3, R3, R18 ;  /* 0x000000120303d221 */ /* 0x020fe20000000000 */
[C---:B------:R-:W-:Y:S02]  /*07c0*/  ISETP.GE.AND P5, PT, R24.reuse, UR11, PT ;  /* 0x0000000b18007c0c */ /* 0x040fe4000bfa6270 */
[C---:B------:R-:W-:Y:S01]  /*07d0*/  IADD3 R22, PT, PT, R9.reuse, 0x4, RZ ;  /* 0x0000000409167810 */ /* 0x040fe20007ffe0ff */
[----:B------:R-:W-:Y:S02]  /*07e0*/  VIADD R23, R9, 0x5 ;  /* 0x0000000509177836 */ /* 0x000fe40000000000 */
[----:B------:R-:W-:Y:S01]  /*07f0*/  @!P6 FADD R3, R3, R12 ;  /* 0x0000000c0303e221 */ /* 0x000fe20000000000 */
[----:B------:R-:W-:Y:S02]  /*0800*/  ISETP.LT.OR P5, PT, R24, RZ, P5 ;  /* 0x000000ff1800720c */ /* 0x000fe40002fa1670 */
[----:B------:R-:W-:Y:S01]  /*0810*/  ISETP.GE.AND P6, PT, R22, UR11, PT ;  /* 0x0000000b16007c0c */ /* 0x000fe2000bfc6270 */
[C---:B------:R-:W-:Y:S01]  /*0820*/  VIADD R25, R9.reuse, 0x6 ;  /* 0x0000000609197836 */ /* 0x040fe20000000000 */
[C---:B0-----:R-:W-:Y:S01]  /*0830*/  IADD3 R27, PT, PT, R9.reuse, 0x7, RZ ;  /* 0x00000007091b7810 */ /* 0x041fe20007ffe0ff */
[----:B------:R-:W-:-:S08]  /*0840*/  VIADD R29, R9, 0x8 ;  /* 0x00000008091d7836 */ /* 0x000fd00000000000 */
[----:B------:R-:W0:Y:S02]  /*0850*/  @!P5 LDC.64 R18, c[0x0][0x380] ;  /* 0x0000e000ff12db82 */ /* 0x000e240000000a00 */
[----:B0-----:R-:W-:-:S06]  /*0860*/  @!P5 IMAD.WIDE.U32 R18, R24, 0x4, R18 ;  /* 0x000000041812d825 */ /* 0x001fcc00078e0012 */
[----:B------:R-:W4:Y:S01]  /*0870*/  @!P5 LDG.E R18, desc[UR12][R18.64] ;  /* 0x0000000c1212d981 */ /* 0x000f22000c1e1900 */
[----:B------:R-:W-:Y:S01]  /*0880*/  @!P0 FADD R3, R3, R10 ;  /* 0x0000000a03038221 */ /* 0x000fe20000000000 */
[----:B------:R-:W-:Y:S01]  /*0890*/  ISETP.GE.AND P0, PT, R23, UR11, PT ;  /* 0x0000000b17007c0c */ /* 0x000fe2000bf06270 */
[----:B------:R-:W0:Y:S02]  /*08a0*/  @!P4 LDC.64 R10, c[0x0][0x380] ;  /* 0x0000e000ff0acb82 */ /* 0x000e240000000a00 */
[----:B--2---:R-:W-:Y:S01]  /*08b0*/  @!P1 FADD R3, R3, R14 ;  /* 0x0000000e03039221 */ /* 0x004fe20000000000 */
[----:B------:R-:W-:Y:S02]  /*08c0*/  ISETP.LT.OR P1, PT, R22, RZ, P6 ;  /* 0x000000ff1600720c */ /* 0x000fe40003721670 */
[----:B------:R-:W-:Y:S02]  /*08d0*/  ISETP.GE.AND P6, PT, R25, UR11, PT ;  /* 0x0000000b19007c0c */ /* 0x000fe4000bfc6270 */
[----:B------:R-:W-:-:S02]  /*08e0*/  ISETP.LT.OR P0, PT, R23, RZ, P0 ;  /* 0x000000ff1700720c */ /* 0x000fc40000701670 */
[----:B------:R-:W-:Y:S01]  /*08f0*/  ISETP.LT.OR P6, PT, R25, RZ, P6 ;  /* 0x000000ff1900720c */ /* 0x000fe200037c1670 */
[----:B---3--:R-:W-:Y:S01]  /*0900*/  @!P2 FADD R3, R3, R16 ;  /* 0x000000100303a221 */ /* 0x008fe20000000000 */
[----:B------:R-:W-:-:S04]  /*0910*/  ISETP.GE.AND P2, PT, R27, UR11, PT ;  /* 0x0000000b1b007c0c */ /* 0x000fc8000bf46270 */
[----:B------:R-:W-:Y:S01]  /*0920*/  ISETP.LT.OR P2, PT, R27, RZ, P2 ;  /* 0x000000ff1b00720c */ /* 0x000fe20001741670 */
[----:B------:R-:W1:Y:S01]  /*0930*/  @!P1 LDC.64 R20, c[0x0][0x380] ;  /* 0x0000e000ff149b82 */ /* 0x000e620000000a00 */
[----:B------:R-:W-:Y:S01]  /*0940*/  @!P3 FADD R3, R3, R26 ;  /* 0x0000001a0303b221 */ /* 0x000fe20000000000 */
[----:B------:R-:W-:-:S04]  /*0950*/  ISETP.GE.AND P3, PT, R29, UR11, PT ;  /* 0x0000000b1d007c0c */ /* 0x000fc8000bf66270 */
[----:B------:R-:W-:Y:S02]  /*0960*/  ISETP.LT.OR P3, PT, R29, RZ, P3 ;  /* 0x000000ff1d00720c */ /* 0x000fe40001f61670 */
[----:B------:R-:W2:Y:S01]  /*0970*/  @!P0 LDC.64 R16, c[0x0][0x380] ;  /* 0x0000e000ff108b82 */ /* 0x000ea20000000a00 */
[----:B0-----:R-:W-:-:S05]  /*0980*/  @!P4 IMAD.WIDE.U32 R10, R8, 0x4, R10 ;  /* 0x00000004080ac825 */ /* 0x001fca00078e000a */
[----:B------:R0:W3:Y:S02]  /*0990*/  @!P4 LDG.E R8, desc[UR12][R10.64] ;  /* 0x0000000c0a08c981 */ /* 0x0000e4000c1e1900 */
[----:B------:R-:W5:Y:S08]  /*09a0*/  @!P6 LDC.64 R14, c[0x0][0x380] ;  /* 0x0000e000ff0eeb82 */ /* 0x000f700000000a00 */
[----:B------:R-:W4:Y:S08]  /*09b0*/  @!P2 LDC.64 R12, c[0x0][0x380] ;  /* 0x0000e000ff0cab82 */ /* 0x000f300000000a00 */
[----:B0-----:R-:W0:Y:S01]  /*09c0*/  @!P3 LDC.64 R10, c[0x0][0x380] ;  /* 0x0000e000ff0abb82 */ /* 0x001e220000000a00 */
[----:B-1----:R-:W-:-:S04]  /*09d0*/  @!P1 IMAD.WIDE.U32 R20, R22, 0x4, R20 ;  /* 0x0000000416149825 */ /* 0x002fc800078e0014 */
[----:B--2---:R-:W-:Y:S02]  /*09e0*/  @!P0 IMAD.WIDE.U32 R16, R23, 0x4, R16 ;  /* 0x0000000417108825 */ /* 0x004fe400078e0010 */
[----:B------:R-:W2:Y:S02]  /*09f0*/  @!P1 LDG.E R20, desc[UR12][R20.64] ;  /* 0x0000000c14149981 */ /* 0x000ea4000c1e1900 */
[----:B-----5:R-:W-:Y:S02]  /*0a00*/  @!P6 IMAD.WIDE.U32 R14, R25, 0x4, R14 ;  /* 0x00000004190ee825 */ /* 0x020fe400078e000e */
[----:B------:R-:W5:Y:S04]  /*0a10*/  @!P0 LDG.E R16, desc[UR12][R16.64] ;  /* 0x0000000c10108981 */ /* 0x000f68000c1e1900 */
[----:B------:R-:W5:Y:S01]  /*0a20*/  @!P6 LDG.E R14, desc[UR12][R14.64] ;  /* 0x0000000c0e0ee981 */ /* 0x000f62000c1e1900 */
[----:B----4-:R-:W-:-:S06]  /*0a30*/  @!P2 IMAD.WIDE.U32 R12, R27, 0x4, R12 ;  /* 0x000000041b0ca825 */ /* 0x010fcc00078e000c */
[----:B------:R-:W4:Y:S01]  /*0a40*/  @!P2 LDG.E R12, desc[UR12][R12.64] ;  /* 0x0000000c0c0ca981 */ /* 0x000f22000c1e1900 */
[----:B0-----:R-:W-:-:S06]  /*0a50*/  @!P3 IMAD.WIDE.U32 R10, R29, 0x4, R10 ;  /* 0x000000041d0ab825 */ /* 0x001fcc00078e000a */
[----:B------:R-:W4:Y:S01]  /*0a60*/  @!P3 LDG.E R10, desc[UR12][R10.64] ;  /* 0x0000000c0a0ab981 */ /* 0x000f22000c1e1900 */
[----:B------:R-:W-:-:S04]  /*0a70*/  UIADD3 UR11, UPT, UPT, -UR10, 0x10, URZ ;  /* 0x000000100a0b7890 */ /* 0x000fc8000fffe1ff */
[----:B------:R-:W-:Y:S01]  /*0a80*/  UISETP.NE.AND UP0, UPT, UR11, URZ, UPT ;  /* 0x000000ff0b00728c */ /* 0x000fe2000bf05270 */
[----:B---3--:R-:W-:-:S04]  /*0a90*/  @!P4 FADD R3, R3, R8 ;  /* 0x000000080303c221 */ /* 0x008fc80000000000 */
[----:B------:R-:W-:Y:S01]  /*0aa0*/  @!P5 FADD R3, R3, R18 ;  /* 0x000000120303d221 */ /* 0x000fe20000000000 */
[----:B------:R-:W-:-:S03]  /*0ab0*/  IMAD.U32 R8, RZ, RZ, UR10 ;  /* 0x0000000aff087e24 */ /* 0x000fc6000f8e00ff */
[----:B--2---:R-:W-:-:S04]  /*0ac0*/  @!P1 FADD R3, R3, R20 ;  /* 0x0000001403039221 */ /* 0x004fc80000000000 */
[----:B-----5:R-:W-:-:S04]  /*0ad0*/  @!P0 FADD R3, R3, R16 ;  /* 0x0000001003038221 */ /* 0x020fc80000000000 */
[----:B------:R-:W-:-:S04]  /*0ae0*/  @!P6 FADD R3, R3, R14 ;  /* 0x0000000e0303e221 */ /* 0x000fc80000000000 */
[----:B----4-:R-:W-:-:S04]  /*0af0*/  @!P2 FADD R3, R3, R12 ;  /* 0x0000000c0303a221 */ /* 0x010fc80000000000 */
[----:B------:R-:W-:Y:S01]  /*0b00*/  @!P3 FADD R3, R3, R10 ;  /* 0x0000000a0303b221 */ /* 0x000fe20000000000 */
[----:B------:R-:W-:Y:S06]  /*0b10*/  BRA.U !UP0, `(.L_x_1) ;  /* 0x0000000508d87547 */ /* 0x000fec000b800000 */
[----:B------:R-:W-:Y:S01]  /*0b20*/  IADD3 R8, PT, PT, R9, 0x10, RZ ;  /* 0x0000001009087810 */ /* 0x000fe20007ffe0ff */
[----:B------:R-:W-:-:S07]  /*0b30*/  IMAD.U32 R22, RZ, RZ, UR11 ;  /* 0x0000000bff167e24 */ /* 0x000fce000f8e00ff */
.L_x_2:
[C---:B------:R-:W-:Y:S01]  /*0b40*/  VIADD R9, R8.reuse, 0xfffffff9 ;  /* 0xfffffff908097836 */ /* 0x040fe20000000000 */
[----:B------:R-:W-:-:S04]  /*0b50*/  IADD3 R15, PT, PT, R8, -0x6, RZ ;  /* 0xfffffffa080f7810 */ /* 0x000fc80007ffe0ff */
[----:B------:R-:W-:Y:S02]  /*0b60*/  ISETP.GE.AND P1, PT, R9, UR14, PT ;  /* 0x0000000e09007c0c */ /* 0x000fe4000bf26270 */
[----:B------:R-:W-:Y:S02]  /*0b70*/  ISETP.GE.AND P2, PT, R15, UR14, PT ;  /* 0x0000000e0f007c0c */ /* 0x000fe4000bf46270 */
[----:B------:R-:W-:Y:S02]  /*0b80*/  ISETP.LT.OR P1, PT, R9, RZ, P1 ;  /* 0x000000ff0900720c */ /* 0x000fe40000f21670 */
[----:B------:R-:W-:-:S11]  /*0b90*/  ISETP.LT.OR P2, PT, R15, RZ, P2 ;  /* 0x000000ff0f00720c */ /* 0x000fd60001741670 */
[----:B------:R-:W0:Y:S08]  /*0ba0*/  @!P1 LDC.64 R12, c[0x0][0x380] ;  /* 0x0000e000ff0c9b82 */ /* 0x000e300000000a00 */
[----:B------:R-:W1:Y:S01]  /*0bb0*/  @!P2 LDC.64 R10, c[0x0][0x380] ;  /* 0x0000e000ff0aab82 */ /* 0x000e620000000a00 */
[----:B0-----:R-:W-:-:S05]  /*0bc0*/  @!P1 IMAD.WIDE.U32 R12, R9, 0x4, R12 ;  /* 0x00000004090c9825 */ /* 0x001fca00078e000c */
[----:B------:R0:W2:Y:S01]  /*0bd0*/  @!P1 LDG.E R14, desc[UR12][R12.64] ;  /* 0x0000000c0c0e9981 */ /* 0x0000a2000c1e1900 */
[----:B-1----:R-:W-:-:S06]  /*0be0*/  @!P2 IMAD.WIDE.U32 R10, R15, 0x4, R10 ;  /* 0x000000040f0aa825 */ /* 0x002fcc00078e000a */
[----:B------:R-:W3:Y:S01]  /*0bf0*/  @!P2 LDG.E R10, desc[UR12][R10.64] ;  /* 0x0000000c0a0aa981 */ /* 0x000ee2000c1e1900 */
[C---:B------:R-:W-:Y:S02]  /*0c00*/  VIADD R15, R8.reuse, 0xfffffffb ;  /* 0xfffffffb080f7836 */ /* 0x040fe40000000000 */
[----:B------:R-:W-:-:S03]  /*0c10*/  VIADD R21, R8, 0xfffffffc ;  /* 0xfffffffc08157836 */ /* 0x000fc60000000000 */
[----:B------:R-:W-:-:S04]  /*0c20*/  ISETP.GE.AND P0, PT, R15, UR14, PT ;  /* 0x0000000e0f007c0c */ /* 0x000fc8000bf06270 */
[----:B------:R-:W-:Y:S02]  /*0c30*/  ISETP.LT.OR P0, PT, R15, RZ, P0 ;  /* 0x000000ff0f00720c */ /* 0x000fe40000701670 */
[C---:B------:R-:W-:Y:S02]  /*0c40*/  ISETP.GE.AND P5, PT, R21.reuse, UR14, PT ;  /* 0x0000000e15007c0c */ /* 0x040fe4000bfa6270 */
[C---:B------:R-:W-:Y:S02]  /*0c50*/  IADD3 R27, PT, PT, R8.reuse, -0x3, RZ ;  /* 0xfffffffd081b7810 */ /* 0x040fe40007ffe0ff */
[----:B------:R-:W-:Y:S02]  /*0c60*/  ISETP.LT.OR P5, PT, R21, RZ, P5 ;  /* 0x000000ff1500720c */ /* 0x000fe40002fa1670 */
[----:B------:R-:W-:Y:S01]  /*0c70*/  ISETP.GE.AND P6, PT, R27, UR14, PT ;  /* 0x0000000e1b007c0c */ /* 0x000fe2000bfc6270 */
[----:B------:R-:W-:-:S03]  /*0c80*/  VIADD R25, R8, 0xfffffffe ;  /* 0xfffffffe08197836 */ /* 0x000fc60000000000 */
[----:B------:R-:W-:Y:S01]  /*0c90*/  ISETP.LT.OR P6, PT, R27, RZ, P6 ;  /* 0x000000ff1b00720c */ /* 0x000fe200037c1670 */
[----:B------:R-:W1:Y:S01]  /*0ca0*/  @!P0 LDC.64 R18, c[0x0][0x380] ;  /* 0x0000e000ff128b82 */ /* 0x000e620000000a00 */
[----:B------:R-:W-:Y:S01]  /*0cb0*/  VIADD R23, R8, 0xffffffff ;  /* 0xffffffff08177836 */ /* 0x000fe20000000000 */
[----:B------:R-:W-:-:S04]  /*0cc0*/  ISETP.GE.AND P3, PT, R25, UR14, PT ;  /* 0x0000000e19007c0c */ /* 0x000fc8000bf66270 */
[----:B------:R-:W-:Y:S02]  /*0cd0*/  ISETP.GE.AND P4, PT, R23, UR14, PT ;  /* 0x0000000e17007c0c */ /* 0x000fe4000bf86270 */
[----:B------:R-:W4:Y:S01]  /*0ce0*/  @!P5 LDC.64 R16, c[0x0][0x380] ;  /* 0x0000e000ff10db82 */ /* 0x000f220000000a00 */
[----:B------:R-:W-:Y:S02]  /*0cf0*/  ISETP.LT.OR P3, PT, R25, RZ, P3 ;  /* 0x000000ff1900720c */ /* 0x000fe40001f61670 */
[----:B------:R-:W-:-:S05]  /*0d00*/  ISETP.LT.OR P4, PT, R23, RZ, P4 ;  /* 0x000000ff1700720c */ /* 0x000fca0002781670 */
[----:B0-----:R-:W0:Y:S01]  /*0d10*/  @!P6 LDC.64 R12, c[0x0][0x380] ;  /* 0x0000e000ff0ceb82 */ /* 0x001e220000000a00 */
[----:B------:R-:W-:Y:S01]  /*0d20*/  IADD3 R9, PT, PT, R8, 0x1, RZ ;  /* 0x0000000108097810 */ /* 0x000fe20007ffe0ff */
[----:B-1----:R-:W-:-:S06]  /*0d30*/  @!P0 IMAD.WIDE.U32 R18, R15, 0x4, R18 ;  /* 0x000000040f128825 */ /* 0x002fcc00078e0012 */
[----:B------:R-:W5:Y:S01]  /*0d40*/  @!P0 LDG.E R18, desc[UR12][R18.64] ;  /* 0x0000000c12128981 */ /* 0x000f62000c1e1900 */
[----:B----4-:R-:W-:-:S06]  /*0d50*/  @!P5 IMAD.WIDE.U32 R16, R21, 0x4, R16 ;  /* 0x000000041510d825 */ /* 0x010fcc00078e0010 */
[----:B------:R1:W4:Y:S01]  /*0d60*/  @!P5 LDG.E R16, desc[UR12][R16.64] ;  /* 0x0000000c1010d981 */ /* 0x000322000c1e1900 */
[----:B0-----:R-:W-:-:S06]  /*0d70*/  @!P6 IMAD.WIDE.U32 R26, R27, 0x4, R12 ;  /* 0x000000041b1ae825 */ /* 0x001fcc00078e000c */
[----:B------:R-:W4:Y:S01]  /*0d80*/  @!P6 LDG.E R26, desc[UR12][R26.64] ;  /* 0x0000000c1a1ae981 */ /* 0x000f22000c1e1900 */
[----:B--2---:R-:W-:Y:S01]  /*0d90*/  @!P1 FADD R3, R3, R14 ;  /* 0x0000000e03039221 */ /* 0x004fe20000000000 */
[C---:B------:R-:W-:Y:S01]  /*0da0*/  ISETP.GE.AND P1, PT, R8.reuse, UR14, PT ;  /* 0x0000000e08007c0c */ /* 0x040fe2000bf26270 */
[----:B------:R-:W0:Y:S02]  /*0db0*/  @!P4 LDC.64 R14, c[0x0][0x380] ;  /* 0x0000e000ff0ecb82 */ /* 0x000e240000000a00 */
[----:B---3--:R-:W-:Y:S01]  /*0dc0*/  @!P2 FADD R3, R3, R10 ;  /* 0x0000000a0303a221 */ /* 0x008fe20000000000 */
[----:B------:R-:W-:-:S05]  /*0dd0*/  ISETP.LT.OR P2, PT, R8, RZ, P1 ;  /* 0x000000ff0800720c */ /* 0x000fca0000f41670 */
[----:B------:R-:W2:Y:S01]  /*0de0*/  @!P3 LDC.64 R10, c[0x0][0x380] ;  /* 0x0000e000ff0abb82 */ /* 0x000ea20000000a00 */
[----:B------:R-:W-:-:S04]  /*0df0*/  ISETP.GE.AND P1, PT, R9, UR14, PT ;  /* 0x0000000e09007c0c */ /* 0x000fc8000bf26270 */
[----:B------:R-:W-:-:S03]  /*0e00*/  ISETP.LT.OR P1, PT, R9, RZ, P1 ;  /* 0x000000ff0900720c */ /* 0x000fc60000f21670 */
[----:B------:R-:W3:Y:S10]  /*0e10*/  @!P2 LDC.64 R20, c[0x0][0x380] ;  /* 0x0000e000ff14ab82 */ /* 0x000ef40000000a00 */
[----:B------:R-:W1:Y:S01]  /*0e20*/  @!P1 LDC.64 R12, c[0x0][0x380] ;  /* 0x0000e000ff0c9b82 */ /* 0x000e620000000a00 */
[----:B--2---:R-:W-:-:S04]  /*0e30*/  @!P3 IMAD.WIDE.U32 R10, R25, 0x4, R10 ;  /* 0x00000004190ab825 */ /* 0x004fc800078e000a */
[----:B0-----:R-:W-:Y:S02]  /*0e40*/  @!P4 IMAD.WIDE.U32 R14, R23, 0x4, R14 ;  /* 0x00000004170ec825 */ /* 0x001fe400078e000e */
[----:B------:R-:W2:Y:S04]  /*0e50*/  @!P3 LDG.E R10, desc[UR12][R10.64] ;  /* 0x0000000c0a0ab981 */ /* 0x000ea8000c1e1900 */
[----:B------:R-:W2:Y:S01]  /*0e60*/  @!P4 LDG.E R14, desc[UR12][R14.64] ;  /* 0x0000000c0e0ec981 */ /* 0x000ea2000c1e1900 */
[----:B---3--:R-:W-:-:S06]  /*0e70*/  @!P2 IMAD.WIDE.U32 R24, R8, 0x4, R20 ;  /* 0x000000040818a825 */ /* 0x008fcc00078e0014 */
[----:B------:R0:W3:Y:S01]  /*0e80*/  @!P2 LDG.E R24, desc[UR12][R24.64] ;  /* 0x0000000c1818a981 */ /* 0x0000e2000c1e1900 */
[----:B-1----:R-:W-:-:S06]  /*0e90*/  @!P1 IMAD.WIDE.U32 R12, R9, 0x4, R12 ;  /* 0x00000004090c9825 */ /* 0x002fcc00078e000c */
[----:B------:R-:W3:Y:S01]  /*0ea0*/  @!P1 LDG.E R12, desc[UR12][R12.64] ;  /* 0x0000000c0c0c9981 */ /* 0x000ee2000c1e1900 */
[----:B-----5:R-:W-:Y:S01]  /*0eb0*/  @!P0 FADD R3, R3, R18 ;  /* 0x0000001203038221 */ /* 0x020fe20000000000 */
[C---:B------:R-:W-:Y:S01]  /*0ec0*/  VIADD R17, R8.reuse, 0x3 ;  /* 0x0000000308117836 */ /* 0x040fe20000000000 */
[C---:B------:R-:W-:Y:S01]  /*0ed0*/  IADD3 R21, PT, PT, R8.reuse, 0x4, RZ ;  /* 0x0000000408157810 */ /* 0x040fe20007ffe0ff */
[----:B------:R-:W-:Y:S02]  /*0ee0*/  VIADD R20, R8, 0x2 ;  /* 0x0000000208147836 */ /* 0x000fe40000000000 */
[----:B----4-:R-:W-:Y:S01]  /*0ef0*/  @!P5 FADD R3, R3, R16 ;  /* 0x000000100303d221 */ /* 0x010fe20000000000 */
[C---:B------:R-:W-:Y:S02]  /*0f00*/  ISETP.GE.AND P5, PT, R17.reuse, UR14, PT ;  /* 0x0000000e11007c0c */ /* 0x040fe4000bfa6270 */
[----:B------:R-:W-:Y:S02]  /*0f10*/  ISETP.GE.AND P0, PT, R20, UR14, PT ;  /* 0x0000000e14007c0c */ /* 0x000fe4000bf06270 */
[----:B------:R-:W-:Y:S01]  /*0f20*/  ISETP.LT.OR P5, PT, R17, RZ, P5 ;  /* 0x000000ff1100720c */ /* 0x000fe20002fa1670 */
[----:B------:R-:W-:Y:S01]  /*0f30*/  @!P6 FADD R3, R3, R26 ;  /* 0x0000001a0303e221 */ /* 0x000fe20000000000 */
[----:B------:R-:W-:-:S02]  /*0f40*/  ISETP.GE.AND P6, PT, R21, UR14, PT ;  /* 0x0000000e15007c0c */ /* 0x000fc4000bfc6270 */
[----:B------:R-:W-:Y:S02]  /*0f50*/  ISETP.LT.OR P0, PT, R20, RZ, P0 ;  /* 0x000000ff1400720c */ /* 0x000fe40000701670 */
[----:B------:R-:W-:Y:S01]  /*0f60*/  ISETP.LT.OR P6, PT, R21, RZ, P6 ;  /* 0x000000ff1500720c */ /* 0x000fe200037c1670 */
[C---:B------:R-:W-:Y:S02]  /*0f70*/  VIADD R9, R8.reuse, 0x5 ;  /* 0x0000000508097836 */ /* 0x040fe40000000000 */
[C---:B------:R-:W-:Y:S01]  /*0f80*/  VIADD R23, R8.reuse, 0x6 ;  /* 0x0000000608177836 */ /* 0x040fe20000000000 */
[C---:B0-----:R-:W-:Y:S01]  /*0f90*/  IADD3 R25, PT, PT, R8.reuse, 0x7, RZ ;  /* 0x0000000708197810 */ /* 0x041fe20007ffe0ff */
[----:B------:R-:W-:-:S06]  /*0fa0*/  VIADD R27, R8, 0x8 ;  /* 0x00000008081b7836 */ /* 0x000fcc0000000000 */
[----:B------:R-:W0:Y:S08]  /*0fb0*/  @!P0 LDC.64 R28, c[0x0][0x380] ;  /* 0x0000e000ff1c8b82 */ /* 0x000e300000000a00 */
[----:B------:R-:W1:Y:S01]  /*0fc0*/  @!P6 LDC.64 R18, c[0x0][0x380] ;  /* 0x0000e000ff12eb82 */ /* 0x000e620000000a00 */
[----:B0-----:R-:W-:-:S04]  /*0fd0*/  @!P0 IMAD.WIDE.U32 R28, R20, 0x4, R28 ;  /* 0x00000004141c8825 */ /* 0x001fc800078e001c */
[----:B-1----:R-:W-:-:S06]  /*0fe0*/  @!P6 IMAD.WIDE.U32 R18, R21, 0x4, R18 ;  /* 0x000000041512e825 */ /* 0x002fcc00078e0012 */
[----:B------:R-:W4:Y:S01]  /*0ff0*/  @!P6 LDG.E R18, desc[UR12][R18.64] ;  /* 0x0000000c1212e981 */ /* 0x000f22000c1e1900 */
[----:B--2---:R-:W-:Y:S01]  /*1000*/  @!P3 FADD R3, R3, R10 ;  /* 0x0000000a0303b221 */ /* 0x004fe20000000000 */
[----:B------:R-:W-:-:S03]  /*1010*/  ISETP.GE.AND P3, PT, R9, UR14, PT ;  /* 0x0000000e09007c0c */ /* 0x000fc6000bf66270 */
[----:B------:R-:W-:Y:S02]  /*1020*/  @!P4 FADD R3, R3, R14 ;  /* 0x0000000e0303c221 */ /* 0x000fe40000000000 */
[----:B------:R-:W0:Y:S01]  /*1030*/  @!P5 LDC.64 R14, c[0x0][0x380] ;  /* 0x0000e000ff0edb82 */ /* 0x000e220000000a00 */
[----:B------:R-:W-:Y:S02]  /*1040*/  ISETP.GE.AND P4, PT, R23, UR14, PT ;  /* 0x0000000e17007c0c */ /* 0x000fe4000bf86270 */
[----:B------:R-:W-:Y:S02]  /*1050*/  ISETP.LT.OR P3, PT, R9, RZ, P3 ;  /* 0x000000ff0900720c */ /* 0x000fe40001f61670 */
[----:B------:R-:W-:Y:S01]  /*1060*/  ISETP.LT.OR P4, PT, R23, RZ, P4 ;  /* 0x000000ff1700720c */ /* 0x000fe20002781670 */
[----:B---3--:R-:W-:Y:S01]  /*1070*/  @!P2 FADD R3, R3, R24 ;  /* 0x000000180303a221 */ /* 0x008fe20000000000 */
[C---:B------:R-:W-:Y:S01]  /*1080*/  ISETP.GE.AND P2, PT, R25.reuse, UR14, PT ;  /* 0x0000000e19007c0c */ /* 0x040fe2000bf46270 */
[----:B------:R-:W2:Y:S03]  /*1090*/  @!P0 LDG.E R24, desc[UR12][R28.64] ;  /* 0x0000000c1c188981 */ /* 0x000ea6000c1e1900 */
[----:B------:R-:W-:Y:S01]  /*10a0*/  ISETP.LT.OR P2, PT, R25, RZ, P2 ;  /* 0x000000ff1900720c */ /* 0x000fe20001741670 */
[----:B------:R-:W-:Y:S01]  /*10b0*/  @!P1 FADD R3, R3, R12 ;  /* 0x0000000c03039221 */ /* 0x000fe20000000000 */
[----:B------:R-:W-:-:S03]  /*10c0*/  ISETP.GE.AND P1, PT, R27, UR14, PT ;  /* 0x0000000e1b007c0c */ /* 0x000fc6000bf26270 */
[----:B------:R-:W1:Y:S01]  /*10d0*/  @!P3 LDC.64 R10, c[0x0][0x380] ;  /* 0x0000e000ff0abb82 */ /* 0x000e620000000a00 */
[----:B------:R-:W-:-:S07]  /*10e0*/  ISETP.LT.OR P1, PT, R27, RZ, P1 ;  /* 0x000000ff1b00720c */ /* 0x000fce0000f21670 */
[----:B------:R-:W3:Y:S01]  /*10f0*/  @!P4 LDC.64 R12, c[0x0][0x380] ;  /* 0x0000e000ff0ccb82 */ /* 0x000ee20000000a00 */
[----:B0-----:R-:W-:-:S06]  /*1100*/  @!P5 IMAD.WIDE.U32 R14, R17, 0x4, R14 ;  /* 0x00000004110ed825 */ /* 0x001fcc00078e000e */
[----:B------:R-:W5:Y:S01]  /*1110*/  @!P5 LDG.E R14, desc[UR12][R14.64] ;  /* 0x0000000c0e0ed981 */ /* 0x000f62000c1e1900 */
[----:B------:R-:W0:Y:S08]  /*1120*/  @!P2 LDC.64 R16, c[0x0][0x380] ;  /* 0x0000e000ff10ab82 */ /* 0x000e300000000a00 */
[----:B------:R-:W4:Y:S01]  /*1130*/  @!P1 LDC.64 R20, c[0x0][0x380] ;  /* 0x0000e000ff149b82 */ /* 0x000f220000000a00 */
[----:B-1----:R-:W-:-:S06]  /*1140*/  @!P3 IMAD.WIDE.U32 R10, R9, 0x4, R10 ;  /* 0x00000004090ab825 */ /* 0x002fcc00078e000a */
[----:B------:R-:W5:Y:S01]  /*1150*/  @!P3 LDG.E R10, desc[UR12][R10.64] ;  /* 0x0000000c0a0ab981 */ /* 0x000f62000c1e1900 */
[----:B---3--:R-:W-:-:S06]  /*1160*/  @!P4 IMAD.WIDE.U32 R12, R23, 0x4, R12 ;  /* 0x00000004170cc825 */ /* 0x008fcc00078e000c */
[----:B------:R-:W3:Y:S01]  /*1170*/  @!P4 LDG.E R12, desc[UR12][R12.64] ;  /* 0x0000000c0c0cc981 */ /* 0x000ee2000c1e1900 */
[----:B0-----:R-:W-:-:S06]  /*1180*/  @!P2 IMAD.WIDE.U32 R16, R25, 0x4, R16 ;  /* 0x000000041910a825 */ /* 0x001fcc00078e0010 */
[----:B------:R-:W3:Y:S01]  /*1190*/  @!P2 LDG.E R16, desc[UR12][R16.64] ;  /* 0x0000000c1010a981 */ /* 0x000ee2000c1e1900 */
[----:B----4-:R-:W-:-:S06]  /*11a0*/  @!P1 IMAD.WIDE.U32 R20, R27, 0x4, R20 ;  /* 0x000000041b149825 */ /* 0x010fcc00078e0014 */
[----:B------:R-:W4:Y:S01]  /*11b0*/  @!P1 LDG.E R20, desc[UR12][R20.64] ;  /* 0x0000000c14149981 */ /* 0x000f22000c1e1900 */
[----:B------:R-:W-:Y:S01]  /*11c0*/  VIADD R22, R22, 0x10 ;  /* 0x0000001016167836 */ /* 0x000fe20000000000 */
[----:B------:R-:W-:Y:S01]  /*11d0*/  IADD3 R8, PT, PT, R8, 0x10, RZ ;  /* 0x0000001008087810 */ /* 0x000fe20007ffe0ff */
[----:B--2---:R-:W-:-:S03]  /*11e0*/  @!P0 FADD R3, R3, R24 ;  /* 0x0000001803038221 */ /* 0x004fc60000000000 */
[----:B------:R-:W-:Y:S01]  /*11f0*/  ISETP.NE.AND P0, PT, R22, RZ, PT ;  /* 0x000000ff1600720c */ /* 0x000fe20003f05270 */
[----:B-----5:R-:W-:-:S04]  /*1200*/  @!P5 FADD R3, R3, R14 ;  /* 0x0000000e0303d221 */ /* 0x020fc80000000000 */
[----:B------:R-:W-:-:S04]  /*1210*/  @!P6 FADD R3, R3, R18 ;  /* 0x000000120303e221 */ /* 0x000fc80000000000 */
[----:B------:R-:W-:-:S04]  /*1220*/  @!P3 FADD R3, R3, R10 ;  /* 0x0000000a0303b221 */ /* 0x000fc80000000000 */
[----:B---3--:R-:W-:-:S04]  /*1230*/  @!P4 FADD R3, R3, R12 ;  /* 0x0000000c0303c221 */ /* 0x008fc80000000000 */
[----:B------:R-:W-:-:S04]  /*1240*/  @!P2 FADD R3, R3, R16 ;  /* 0x000000100303a221 */ /* 0x000fc80000000000 */
[----:B----4-:R-:W-:Y:S01]  /*1250*/  @!P1 FADD R3, R3, R20 ;  /* 0x0000001403039221 */ /* 0x010fe20000000000 */
[----:B------:R-:W-:Y:S06]  /*1260*/  @P0 BRA `(.L_x_2) ;  /* 0xfffffff800340947 */ /* 0x000fec000383ffff */
[----:B------:R-:W-:-:S07]  /*1270*/  IMAD.U32 R8, RZ, RZ, UR10 ;  /* 0x0000000aff087e24 */ /* 0x000fce000f8e00ff */
.L_x_1:
[----:B------:R-:W-:-:S09]  /*1280*/  UISETP.NE.AND UP0, UPT, UR6, URZ, UPT ;  /* 0x000000ff0600728c */ /* 0x000fd2000bf05270 */
[----:B------:R-:W-:Y:S05]  /*1290*/  BRA.U !UP0, `(.L_x_3) ;  /* 0x00000009080c7547 */ /* 0x000fea000b800000 */
[----:B------:R-:W-:Y:S02]  /*12a0*/  UISETP.GE.U32.AND UP0, UPT, UR7, 0x7, UPT ;  /* 0x000000070700788c */ /* 0x000fe4000bf06070 */
[----:B------:R-:W-:-:S07]  /*12b0*/  UISETP.NE.AND UP1, UPT, UR8, URZ, UPT ;  /* 0x000000ff0800728c */ /* 0x000fce000bf25270 */
[----:B------:R-:W-:Y:S05]  /*12c0*/  BRA.U !UP0, `(.L_x_4) ;  /* 0x0000000108e87547 */ /* 0x000fea000b800000 */
[----:B------:R-:W0:Y:S01]  /*12d0*/  LDCU UR11, c[0x0][0x3a0] ;  /* 0x00007400ff0b77ac */ /* 0x000e220008000800 */
[----:B------:R-:W-:-:S05]  /*12e0*/  IMAD.IADD R27, R7, 0x1, R8 ;  /* 0x00000001071b7824 */ /* 0x000fca00078e0208 */
[----:B0-----:R-:W-:-:S04]  /*12f0*/  ISETP.GE.AND P6, PT, R27, UR11, PT ;  /* 0x0000000b1b007c0c */ /* 0x001fc8000bfc6270 */
[----:B------:R-:W-:-:S13]  /*1300*/  ISETP.LT.OR P6, PT, R27, RZ, P6 ;  /* 0x000000ff1b00720c */ /* 0x000fda00037c1670 */
[----:B------:R-:W0:Y:S02]  /*1310*/  @!P6 LDC.64 R12, c[0x0][0x380] ;  /* 0x0000e000ff0ceb82 */ /* 0x000e240000000a00 */
[----:B0-----:R-:W-:-:S06]  /*1320*/  @!P6 IMAD.WIDE.U32 R12, R27, 0x4, R12 ;  /* 0x000000041b0ce825 */ /* 0x001fcc00078e000c */
[----:B------:R-:W2:Y:S01]  /*1330*/  @!P6 LDG.E R12, desc[UR12][R12.64] ;  /* 0x0000000c0c0ce981 */ /* 0x000ea2000c1e1900 */
[C---:B------:R-:W-:Y:S01]  /*1340*/  IADD3 R15, PT, PT, R27.reuse, 0x1, RZ ;  /* 0x000000011b0f7810 */ /* 0x040fe20007ffe0ff */
[C---:B------:R-:W-:Y:S01]  /*1350*/  VIADD R24, R27.reuse, 0x2 ;  /* 0x000000021b187836 */ /* 0x040fe20000000000 */
[C---:B------:R-:W-:Y:S01]  /*1360*/  IADD3 R9, PT, PT, R27.reuse, 0x4, RZ ;  /* 0x000000041b097810 */ /* 0x040fe20007ffe0ff */
[----:B------:R-:W-:Y:S01]  /*1370*/  VIADD R29, R27, 0x3 ;  /* 0x000000031b1d7836 */ /* 0x000fe20000000000 */
[----:B------:R-:W-:Y:S01]  /*1380*/  ISETP.GE.AND P0, PT, R15, UR11, PT ;  /* 0x0000000b0f007c0c */ /* 0x000fe2000bf06270 */
[C---:B------:R-:W-:Y:S01]  /*1390*/  VIADD R23, R27.reuse, 0x5 ;  /* 0x000000051b177836 */ /* 0x040fe20000000000 */
[C---:B------:R-:W-:Y:S01]  /*13a0*/  ISETP.GE.AND P4, PT, R24.reuse, UR11, PT ;  /* 0x0000000b18007c0c */ /* 0x040fe2000bf86270 */
[----:B------:R-:W-:Y:S01]  /*13b0*/  VIADD R25, R27, 0x6 ;  /* 0x000000061b197836 */ /* 0x000fe20000000000 */
[----:B------:R-:W-:Y:S02]  /*13c0*/  ISETP.LT.OR P0, PT, R15, RZ, P0 ;  /* 0x000000ff0f00720c */ /* 0x000fe40000701670 */
[----:B------:R-:W-:-:S02]  /*13d0*/  ISETP.LT.OR P4, PT, R24, RZ, P4 ;  /* 0x000000ff1800720c */ /* 0x000fc40002781670 */
[----:B------:R-:W-:Y:S02]  /*13e0*/  ISETP.GE.AND P3, PT, R29, UR11, PT ;  /* 0x0000000b1d007c0c */ /* 0x000fe4000bf66270 */
[----:B------:R-:W-:Y:S02]  /*13f0*/  ISETP.GE.AND P2, PT, R9, UR11, PT ;  /* 0x0000000b09007c0c */ /* 0x000fe4000bf46270 */
[----:B------:R-:W-:Y:S02]  /*1400*/  ISETP.LT.OR P3, PT, R29, RZ, P3 ;  /* 0x000000ff1d00720c */ /* 0x000fe40001f61670 */
[----:B------:R-:W-:Y:S02]  /*1410*/  ISETP.GE.AND P1, PT, R23, UR11, PT ;  /* 0x0000000b17007c0c */ /* 0x000fe4000bf26270 */
[----:B------:R-:W-:Y:S01]  /*1420*/  ISETP.LT.OR P2, PT, R9, RZ, P2 ;  /* 0x000000ff0900720c */ /* 0x000fe20001741670 */
[----:B------:R-:W0:Y:S01]  /*1430*/  @!P0 LDC.64 R10, c[0x0][0x380] ;  /* 0x0000e000ff0a8b82 */ /* 0x000e220000000a00 */
[----:B------:R-:W-:-:S02]  /*1440*/  IADD3 R27, PT, PT, R27, 0x7, RZ ;  /* 0x000000071b1b7810 */ /* 0x000fc40007ffe0ff */
[----:B------:R-:W-:Y:S02]  /*1450*/  ISETP.GE.AND P5, PT, R25, UR11, PT ;  /* 0x0000000b19007c0c */ /* 0x000fe4000bfa6270 */
[----:B------:R-:W-:Y:S02]  /*1460*/  ISETP.LT.OR P1, PT, R23, RZ, P1 ;  /* 0x000000ff1700720c */ /* 0x000fe40000f21670 */
[----:B------:R-:W-:Y:S01]  /*1470*/  ISETP.LT.OR P5, PT, R25, RZ, P5 ;  /* 0x000000ff1900720c */ /* 0x000fe20002fa1670 */
[----:B------:R-:W3:Y:S08]  /*1480*/  @!P4 LDC.64 R18, c[0x0][0x380] ;  /* 0x0000e000ff12cb82 */ /* 0x000ef00000000a00 */
[----:B------:R-:W4:Y:S08]  /*1490*/  @!P3 LDC.64 R20, c[0x0][0x380] ;  /* 0x0000e000ff14bb82 */ /* 0x000f300000000a00 */
[----:B------:R-:W5:Y:S01]  /*14a0*/  @!P2 LDC.64 R16, c[0x0][0x380] ;  /* 0x0000e000ff10ab82 */ /* 0x000f620000000a00 */
[----:B0-----:R-:W-:-:S05]  /*14b0*/  @!P0 IMAD.WIDE.U32 R10, R15, 0x4, R10 ;  /* 0x000000040f0a8825 */ /* 0x001fca00078e000a */
[----:B------:R0:W2:Y:S02]  /*14c0*/  @!P0 LDG.E R22, desc[UR12][R10.64] ;  /* 0x0000000c0a168981 */ /* 0x0000a4000c1e1900 */
[----:B------:R-:W1:Y:S01]  /*14d0*/  @!P1 LDC.64 R14, c[0x0][0x380] ;  /* 0x0000e000ff0e9b82 */ /* 0x000e620000000a00 */
[----:B---3--:R-:W-:-:S06]  /*14e0*/  @!P4 IMAD.WIDE.U32 R18, R24, 0x4, R18 ;  /* 0x000000041812c825 */ /* 0x008fcc00078e0012 */
[----:B------:R-:W3:Y:S01]  /*14f0*/  @!P4 LDG.E R18, desc[UR12][R18.64] ;  /* 0x0000000c1212c981 */ /* 0x000ee2000c1e1900 */
[----:B----4-:R-:W-:-:S06]  /*1500*/  @!P3 IMAD.WIDE.U32 R20, R29, 0x4, R20 ;  /* 0x000000041d14b825 */ /* 0x010fcc00078e0014 */
[----:B------:R-:W4:Y:S01]  /*1510*/  @!P3 LDG.E R20, desc[UR12][R20.64] ;  /* 0x0000000c1414b981 */ /* 0x000f22000c1e1900 */
[----:B-----5:R-:W-:-:S06]  /*1520*/  @!P2 IMAD.WIDE.U32 R16, R9, 0x4, R16 ;  /* 0x000000040910a825 */ /* 0x020fcc00078e0010 */
[----:B------:R-:W5:Y:S01]  /*1530*/  @!P2 LDG.E R16, desc[UR12][R16.64] ;  /* 0x0000000c1010a981 */ /* 0x000f62000c1e1900 */
[----:B-1----:R-:W-:-:S06]  /*1540*/  @!P1 IMAD.WIDE.U32 R14, R23, 0x4, R14 ;  /* 0x00000004170e9825 */ /* 0x002fcc00078e000e */
[----:B------:R-:W5:Y:S01]  /*1550*/  @!P1 LDG.E R14, desc[UR12][R14.64] ;  /* 0x0000000c0e0e9981 */ /* 0x000f62000c1e1900 */
[----:B--2---:R-:W-:Y:S01]  /*1560*/  @!P6 FADD R3, R3, R12 ;  /* 0x0000000c0303e221 */ /* 0x004fe20000000000 */
[C---:B------:R-:W-:Y:S01]  /*1570*/  ISETP.GE.AND P6, PT, R27.reuse, UR11, PT ;  /* 0x0000000b1b007c0c */ /* 0x040fe2000bfc6270 */
[----:B------:R-:W1:Y:S03]  /*1580*/  @!P5 LDC.64 R12, c[0x0][0x380] ;  /* 0x0000e000ff0cdb82 */ /* 0x000e660000000a00 */
[----:B------:R-:W-:-:S13]  /*1590*/  ISETP.LT.OR P6, PT, R27, RZ, P6 ;  /* 0x000000ff1b00720c */ /* 0x000fda00037c1670 */
[----:B0-----:R-:W0:Y:S01]  /*15a0*/  @!P6 LDC.64 R10, c[0x0][0x380] ;  /* 0x0000e000ff0aeb82 */ /* 0x001e220000000a00 */
[----:B-1----:R-:W-:-:S06]  /*15b0*/  @!P5 IMAD.WIDE.U32 R12, R25, 0x4, R12 ;  /* 0x00000004190cd825 */ /* 0x002fcc00078e000c */
[----:B------:R-:W2:Y:S01]  /*15c0*/  @!P5 LDG.E R12, desc[UR12][R12.64] ;  /* 0x0000000c0c0cd981 */ /* 0x000ea2000c1e1900 */
[----:B0-----:R-:W-:-:S06]  /*15d0*/  @!P6 IMAD.WIDE.U32 R10, R27, 0x4, R10 ;  /* 0x000000041b0ae825 */ /* 0x001fcc00078e000a */
[----:B------:R-:W2:Y:S01]  /*15e0*/  @!P6 LDG.E R10, desc[UR12][R10.64] ;  /* 0x0000000c0a0ae981 */ /* 0x000ea2000c1e1900 */
[----:B------:R-:W-:-:S04]  /*15f0*/  @!P0 FADD R3, R3, R22 ;  /* 0x0000001603038221 */ /* 0x000fc80000000000 */
[----:B---3--:R-:W-:-:S04]  /*1600*/  @!P4 FADD R3, R3, R18 ;  /* 0x000000120303c221 */ /* 0x008fc80000000000 */
[----:B----4-:R-:W-:-:S04]  /*1610*/  @!P3 FADD R3, R3, R20 ;  /* 0x000000140303b221 */ /* 0x010fc80000000000 */
[----:B-----5:R-:W-:-:S04]  /*1620*/  @!P2 FADD R3, R3, R16 ;  /* 0x000000100303a221 */ /* 0x020fc80000000000 */
[----:B------:R-:W-:Y:S01]  /*1630*/  @!P1 FADD R3, R3, R14 ;  /* 0x0000000e03039221 */ /* 0x000fe20000000000 */
[----:B------:R-:W-:-:S03]  /*1640*/  VIADD R8, R8, 0x8 ;  /* 0x0000000808087836 */ /* 0x000fc60000000000 */
[----:B--2---:R-:W-:-:S04]  /*1650*/  @!P5 FADD R3, R3, R12 ;  /* 0x0000000c0303d221 */ /* 0x004fc80000000000 */
[----:B------:R-:W-:-:S07]  /*1660*/  @!P6 FADD R3, R3, R10 ;  /* 0x0000000a0303e221 */ /* 0x000fce0000000000 */
.L_x_4:
[----:B------:R-:W-:Y:S04]  /*1670*/  BSSY.RECONVERGENT B0, `(.L_x_3) ;  /* 0x0000045000007945 */ /* 0x000fe80003800200 */
[----:B------:R-:W-:Y:S05]  /*1680*/  BRA.U !UP1, `(.L_x_5) ;  /* 0x00000005090c7547 */ /* 0x000fea000b800000 */
[----:B------:R-:W-:Y:S02]  /*1690*/  UISETP.GE.U32.AND UP0, UPT, UR9, 0x3, UPT ;  /* 0x000000030900788c */ /* 0x000fe4000bf06070 */
[----:B------:R-:W-:-:S07]  /*16a0*/  UISETP.NE.AND UP1, UPT, UR4, URZ, UPT ;  /* 0x000000ff0400728c */ /* 0x000fce000bf25270 */
[----:B------:R-:W-:Y:S05]  /*16b0*/  BRA.U !UP0, `(.L_x_6) ;  /* 0x0000000108787547 */ /* 0x000fea000b800000 */
[----:B------:R-:W0:Y:S01]  /*16c0*/  LDCU UR11, c[0x0][0x3a0] ;  /* 0x00007400ff0b77ac */ /* 0x000e220008000800 */
[----:B------:R-:W-:-:S04]  /*16d0*/  IMAD.IADD R23, R7, 0x1, R8 ;  /* 0x0000000107177824 */ /* 0x000fc800078e0208 */
[C---:B------:R-:W-:Y:S01]  /*16e0*/  VIADD R19, R23.reuse, 0x2 ;  /* 0x0000000217137836 */ /* 0x040fe20000000000 */
[C---:B------:R-:W-:Y:S01]  /*16f0*/  IADD3 R9, PT, PT, R23.reuse, 0x1, RZ ;  /* 0x0000000117097810 */ /* 0x040fe20007ffe0ff */
[C---:B------:R-:W-:Y:S01]  /*1700*/  VIADD R21, R23.reuse, 0x3 ;  /* 0x0000000317157836 */ /* 0x040fe20000000000 */
[----:B0-----:R-:W-:Y:S02]  /*1710*/  ISETP.GE.AND P0, PT, R23, UR11, PT ;  /* 0x0000000b17007c0c */ /* 0x001fe4000bf06270 */
[----:B------:R-:W-:Y:S02]  /*1720*/  ISETP.GE.AND P1, PT, R9, UR11, PT ;  /* 0x0000000b09007c0c */ /* 0x000fe4000bf26270 */
[----:B------:R-:W-:Y:S02]  /*1730*/  ISETP.LT.OR P0, PT, R23, RZ, P0 ;  /* 0x000000ff1700720c */ /* 0x000fe40000701670 */
[----:B------:R-:W-:Y:S02]  /*1740*/  ISETP.GE.AND P2, PT, R19, UR11, PT ;  /* 0x0000000b13007c0c */ /* 0x000fe4000bf46270 */
[----:B------:R-:W-:-:S02]  /*1750*/  ISETP.LT.OR P1, PT, R9, RZ, P1 ;  /* 0x000000ff0900720c */ /* 0x000fc40000f21670 */
[----:B------:R-:W-:Y:S02]  /*1760*/  ISETP.GE.AND P3, PT, R21, UR11, PT ;  /* 0x0000000b15007c0c */ /* 0x000fe4000bf66270 */
[----:B------:R-:W-:Y:S02]  /*1770*/  ISETP.LT.OR P2, PT, R19, RZ, P2 ;  /* 0x000000ff1300720c */ /* 0x000fe40001741670 */
[----:B------:R-:W-:-:S03]  /*1780*/  ISETP.LT.OR P3, PT, R21, RZ, P3 ;  /* 0x000000ff1500720c */ /* 0x000fc60001f61670 */
[----:B------:R-:W0:Y:S08]  /*1790*/  @!P0 LDC.64 R16, c[0x0][0x380] ;  /* 0x0000e000ff108b82 */ /* 0x000e300000000a00 */
[----:B------:R-:W2:Y:S08]  /*17a0*/  @!P1 LDC.64 R14, c[0x0][0x380] ;  /* 0x0000e000ff0e9b82 */ /* 0x000eb00000000a00 */
[----:B------:R-:W3:Y:S08]  /*17b0*/  @!P2 LDC.64 R12, c[0x0][0x380] ;  /* 0x0000e000ff0cab82 */ /* 0x000ef00000000a00 */
[----:B------:R-:W4:Y:S01]  /*17c0*/  @!P3 LDC.64 R10, c[0x0][0x380] ;  /* 0x0000e000ff0abb82 */ /* 0x000f220000000a00 */
[----:B0-----:R-:W-:-:S06]  /*17d0*/  @!P0 IMAD.WIDE.U32 R16, R23, 0x4, R16 ;  /* 0x0000000417108825 */ /* 0x001fcc00078e0010 */
[----:B------:R-:W5:Y:S01]  /*17e0*/  @!P0 LDG.E R16, desc[UR12][R16.64] ;  /* 0x0000000c10108981 */ /* 0x000f62000c1e1900 */
[----:B--2---:R-:W-:-:S06]  /*17f0*/  @!P1 IMAD.WIDE.U32 R14, R9, 0x4, R14 ;  /* 0x00000004090e9825 */ /* 0x004fcc00078e000e */
[----:B------:R-:W2:Y:S01]  /*1800*/  @!P1 LDG.E R14, desc[UR12][R14.64] ;  /* 0x0000000c0e0e9981 */ /* 0x000ea2000c1e1900 */
[----:B---3--:R-:W-:-:S06]  /*1810*/  @!P2 IMAD.WIDE.U32 R12, R19, 0x4, R12 ;  /* 0x00000004130ca825 */ /* 0x008fcc00078e000c */
[----:B------:R-:W3:Y:S01]  /*1820*/  @!P2 LDG.E R12, desc[UR12][R12.64] ;  /* 0x0000000c0c0ca981 */ /* 0x000ee2000c1e1900 */
[----:B----4-:R-:W-:-:S06]  /*1830*/  @!P3 IMAD.WIDE.U32 R10, R21, 0x4, R10 ;  /* 0x00000004150ab825 */ /* 0x010fcc00078e000a */
[----:B------:R-:W4:Y:S01]  /*1840*/  @!P3 LDG.E R10, desc[UR12][R10.64] ;  /* 0x0000000c0a0ab981 */ /* 0x000f22000c1e1900 */
[----:B------:R-:W-:Y:S01]  /*1850*/  IADD3 R8, PT, PT, R8, 0x4, RZ ;  /* 0x0000000408087810 */ /* 0x000fe20007ffe0ff */
[----:B-----5:R-:W-:-:S04]  /*1860*/  @!P0 FADD R3, R3, R16 ;  /* 0x0000001003038221 */ /* 0x020fc80000000000 */
[----:B--2---:R-:W-:-:S04]  /*1870*/  @!P1 FADD R3, R3, R14 ;  /* 0x0000000e03039221 */ /* 0x004fc80000000000 */
[----:B---3--:R-:W-:-:S04]  /*1880*/  @!P2 FADD R3, R3, R12 ;  /* 0x0000000c0303a221 */ /* 0x008fc80000000000 */
[----:B----4-:R-:W-:-:S07]  /*1890*/  @!P3 FADD R3, R3, R10 ;  /* 0x0000000a0303b221 */ /* 0x010fce0000000000 */
.L_x_6:
[----:B------:R-:W-:Y:S05]  /*18a0*/  BRA.U !UP1, `(.L_x_5) ;  /* 0x0000000109847547 */ /* 0x000fea000b800000 */
[----:B------:R-:W0:Y:S01]  /*18b0*/  LDC R10, c[0x0][0x3a0] ;  /* 0x0000e800ff0a7b82 */ /* 0x000e220000000800 */
[----:B------:R-:W-:Y:S01]  /*18c0*/  IMAD.IADD R7, R7, 0x1, R8 ;  /* 0x0000000107077824 */ /* 0x000fe200078e0208 */
[----:B------:R-:W-:Y:S04]  /*18d0*/  BSSY.RECONVERGENT B1, `(.L_x_7) ;  /* 0x0000008000017945 */ /* 0x000fe80003800200 */
[----:B0-----:R-:W-:-:S04]  /*18e0*/  ISETP.GE.AND P0, PT, R7, R10, PT ;  /* 0x0000000a0700720c */ /* 0x001fc80003f06270 */
[----:B------:R-:W-:-:S13]  /*18f0*/  ISETP.LT.OR P0, PT, R7, RZ, P0 ;  /* 0x000000ff0700720c */ /* 0x000fda0000701670 */
[----:B------:R-:W-:Y:S05]  /*1900*/  @P0 BRA `(.L_x_8) ;  /* 0x0000000000100947 */ /* 0x000fea0003800000 */
[----:B------:R-:W0:Y:S02]  /*1910*/  LDC.64 R8, c[0x0][0x380] ;  /* 0x0000e000ff087b82 */ /* 0x000e240000000a00 */
[----:B0-----:R-:W-:-:S06]  /*1920*/  IMAD.WIDE.U32 R8, R7, 0x4, R8 ;  /* 0x0000000407087825 */ /* 0x001fcc00078e0008 */
[----:B------:R-:W2:Y:S02]  /*1930*/  LDG.E R8, desc[UR12][R8.64] ;  /* 0x0000000c08087981 */ /* 0x000ea4000c1e1900 */
[----:B--2---:R-:W-:-:S07]  /*1940*/  FADD R3, R3, R8 ;  /* 0x0000000803037221 */ /* 0x004fce0000000000 */
.L_x_8:
[----:B-1----:R-:W-:Y:S05]  /*1950*/  BSYNC.RECONVERGENT B1 ;  /* 0x0000000000017941 */ /* 0x002fea0003800200 */
.L_x_7:
[----:B------:R-:W-:-:S09]  /*1960*/  UISETP.NE.AND UP0, UPT, UR4, 0x1, UPT ;  /* 0x000000010400788c */ /* 0x000fd2000bf05270 */
[----:B------:R-:W-:Y:S05]  /*1970*/  BRA.U !UP0, `(.L_x_5) ;  /* 0x0000000108507547 */ /* 0x000fea000b800000 */
[----:B------:R-:W-:Y:S01]  /*1980*/  VIADD R11, R7, 0x1 ;  /* 0x00000001070b7836 */ /* 0x000fe20000000000 */
[----:B------:R-:W-:Y:S04]  /*1990*/  BSSY.RECONVERGENT B1, `(.L_x_9) ;  /* 0x0000008000017945 */ /* 0x000fe80003800200 */
[----:B------:R-:W-:-:S04]  /*19a0*/  ISETP.GE.AND P0, PT, R11, R10, PT ;  /* 0x0000000a0b00720c */ /* 0x000fc80003f06270 */
[----:B------:R-:W-:-:S13]  /*19b0*/  ISETP.LT.OR P0, PT, R11, RZ, P0 ;  /* 0x000000ff0b00720c */ /* 0x000fda0000701670 */
[----:B------:R-:W-:Y:S05]  /*19c0*/  @P0 BRA `(.L_x_10) ;  /* 0x0000000000100947 */ /* 0x000fea0003800000 */
[----:B------:R-:W0:Y:S02]  /*19d0*/  LDC.64 R8, c[0x0][0x380] ;  /* 0x0000e000ff087b82 */ /* 0x000e240000000a00 */
[----:B0-----:R-:W-:-:S06]  /*19e0*/  IMAD.WIDE.U32 R8, R11, 0x4, R8 ;  /* 0x000000040b087825 */ /* 0x001fcc00078e0008 */
[----:B------:R-:W2:Y:S02]  /*19f0*/  LDG.E R8, desc[UR12][R8.64] ;  /* 0x0000000c08087981 */ /* 0x000ea4000c1e1900 */
[----:B--2---:R-:W-:-:S07]  /*1a00*/  FADD R3, R3, R8 ;  /* 0x0000000803037221 */ /* 0x004fce0000000000 */
.L_x_10:
[----:B------:R-:W-:Y:S05]  /*1a10*/  BSYNC.RECONVERGENT B1 ;  /* 0x0000000000017941 */ /* 0x000fea0003800200 */
.L_x_9:
[----:B------:R-:W-:-:S09]  /*1a20*/  UISETP.NE.AND UP0, UPT, UR4, 0x2, UPT ;  /* 0x000000020400788c */ /* 0x000fd2000bf05270 */
[----:B------:R-:W-:Y:S05]  /*1a30*/  BRA.U !UP0, `(.L_x_5) ;  /* 0x0000000108207547 */ /* 0x000fea000b800000 */
[----:B------:R-:W-:-:S04]  /*1a40*/  IADD3 R7, PT, PT, R7, 0x2, RZ ;  /* 0x0000000207077810 */ /* 0x000fc80007ffe0ff */
[----:B------:R-:W-:-:S04]  /*1a50*/  ISETP.GE.AND P0, PT, R7, R10, PT ;  /* 0x0000000a0700720c */ /* 0x000fc80003f06270 */
[----:B------:R-:W-:-:S13]  /*1a60*/  ISETP.LT.OR P0, PT, R7, RZ, P0 ;  /* 0x000000ff0700720c */ /* 0x000fda0000701670 */
[----:B------:R-:W-:Y:S05]  /*1a70*/  @P0 BRA `(.L_x_5) ;  /* 0x0000000000100947 */ /* 0x000fea0003800000 */
[----:B------:R-:W0:Y:S02]  /*1a80*/  LDC.64 R8, c[0x0][0x380] ;  /* 0x0000e000ff087b82 */ /* 0x000e240000000a00 */
[----:B0-----:R-:W-:-:S06]  /*1a90*/  IMAD.WIDE.U32 R8, R7, 0x4, R8 ;  /* 0x0000000407087825 */ /* 0x001fcc00078e0008 */
[----:B------:R-:W2:Y:S02]  /*1aa0*/  LDG.E R8, desc[UR12][R8.64] ;  /* 0x0000000c08087981 */ /* 0x000ea4000c1e1900 */
[----:B--2---:R-:W-:-:S07]  /*1ab0*/  FADD R3, R3, R8 ;  /* 0x0000000803037221 */ /* 0x004fce0000000000 */
.L_x_5:
[----:B-1----:R-:W-:Y:S05]  /*1ac0*/  BSYNC.RECONVERGENT B0 ;  /* 0x0000000000007941 */ /* 0x002fea0003800200 */
.L_x_3:
[----:B------:R-:W0:Y:S01]  /*1ad0*/  MUFU.RCP R7, R0 ;  /* 0x0000000000077308 */ /* 0x000e220000001000 */
[----:B------:R-:W-:Y:S07]  /*1ae0*/  BSSY.RECONVERGENT B0, `(.L_x_11) ;  /* 0x000000b000007945 */ /* 0x000fee0003800200 */
[----:B------:R-:W2:Y:S01]  /*1af0*/  FCHK P0, R3, R0 ;  /* 0x0000000003007302 */ /* 0x000ea20000000000 */
[----:B0-----:R-:W-:-:S04]  /*1b00*/  FFMA R8, -R0, R7, 1 ;  /* 0x3f80000000087423 */ /* 0x001fc80000000107 */
[----:B------:R-:W-:-:S04]  /*1b10*/  FFMA R8, R7, R8, R7 ;  /* 0x0000000807087223 */ /* 0x000fc80000000007 */
[----:B------:R-:W-:-:S04]  /*1b20*/  FFMA R7, R8, R3, RZ ;  /* 0x0000000308077223 */ /* 0x000fc800000000ff */
[----:B------:R-:W-:-:S04]  /*1b30*/  FFMA R10, -R0, R7, R3 ;  /* 0x00000007000a7223 */ /* 0x000fc80000000103 */
[----:B------:R-:W-:Y:S01]  /*1b40*/  FFMA R11, R8, R10, R7 ;  /* 0x0000000a080b7223 */ /* 0x000fe20000000007 */
[----:B--2---:R-:W-:Y:S06]  /*1b50*/  @!P0 BRA `(.L_x_12) ;  /* 0x00000000000c8947 */ /* 0x004fec0003800000 */
[----:B------:R-:W-:-:S07]  /*1b60*/  MOV R8, 0x1b80 ;  /* 0x00001b8000087802 */ /* 0x000fce0000000f00 */
[----:B-1----:R-:W-:Y:S05]  /*1b70*/  CALL.REL.NOINC `($__internal_0_$__cuda_sm3x_div_rn_noftz_f32_slowpath) ;  /* 0x0000000000907944 */ /* 0x002fea0003c00000 */
[----:B------:R-:W-:-:S07]  /*1b80*/  IMAD.MOV.U32 R11, RZ, RZ, R3 ;  /* 0x000000ffff0b7224 */ /* 0x000fce00078e0003 */
.L_x_12:
[----:B-1----:R-:W-:Y:S05]  /*1b90*/  BSYNC.RECONVERGENT B0 ;  /* 0x0000000000007941 */ /* 0x002fea0003800200 */
.L_x_11:
[----:B------:R-:W0:Y:S01]  /*1ba0*/  LDC.64 R8, c[0x0][0x398] ;  /* 0x0000e600ff087b82 */ /* 0x000e220000000a00 */
[----:B------:R-:W-:-:S05]  /*1bb0*/  VIADD R5, R5, 0x1 ;  /* 0x0000000105057836 */ /* 0x000fca0000000000 */
[----:B------:R-:W-:Y:S01]  /*1bc0*/  ISETP.NE.AND P0, PT, R5, R2, PT ;  /* 0x000000020500720c */ /* 0x000fe20003f05270 */
[----:B0-----:R-:W-:-:S05]  /*1bd0*/  IMAD.WIDE R6, R6, 0x4, R8 ;  /* 0x0000000406067825 */ /* 0x001fca00078e0208 */
[----:B------:R0:W-:Y:S07]  /*1be0*/  STG.E desc[UR12][R6.64], R11 ;  /* 0x0000000b06007986 */ /* 0x0001ee000c10190c */
[----:B------:R-:W-:Y:S05]  /*1bf0*/  @!P0 EXIT ;  /* 0x000000000000894d */ /* 0x000fea0003800000 */
[----:B------:R-:W1:Y:S01]  /*1c00*/  LDCU UR11, c[0x0][0x3a8] ;  /* 0x00007500ff0b77ac */ /* 0x000e620008000800 */
[----:B0-----:R-:W-:-:S04]  /*1c10*/  IADD3 R6, PT, PT, R4, R5, RZ ;  /* 0x0000000504067210 */ /* 0x001fc80007ffe0ff */
[----:B-1----:R-:W-:-:S13]  /*1c20*/  ISETP.GT.AND P0, PT, R6, UR11, PT ;  /* 0x0000000b06007c0c */ /* 0x002fda000bf04270 */
[----:B------:R-:W-:Y:S05]  /*1c30*/  @!P0 BRA `(.L_x_13) ;  /* 0xffffffe400c48947 */ /* 0x000fea000383ffff */
[----:B------:R-:W-:Y:S05]  /*1c40*/  EXIT ;  /* 0x000000000000794d */ /* 0x000fea0003800000 */
.L_x_0:
[----:B------:R-:W0:Y:S08]  /*1c50*/  MUFU.RCP R3, R0 ;  /* 0x0000000000037308 */ /* 0x000e300000001000 */
[----:B------:R-:W1:Y:S01]  /*1c60*/  FCHK P0, RZ, R0 ;  /* 0x00000000ff007302 */ /* 0x000e620000000000 */
[----:B0-----:R-:W-:-:S04]  /*1c70*/  FFMA R6, -R0, R3, 1 ;  /* 0x3f80000000067423 */ /* 0x001fc80000000103 */
[----:B------:R-:W-:-:S04]  /*1c80*/  FFMA R8, R3, R6, R3 ;  /* 0x0000000603087223 */ /* 0x000fc80000000003 */
[----:B------:R-:W-:-:S04]  /*1c90*/  FFMA R3, RZ, R8, RZ ;  /* 0x00000008ff037223 */ /* 0x000fc800000000ff */
[----:B------:R-:W-:-:S04]  /*1ca0*/  FFMA R6, -R0, R3, RZ ;  /* 0x0000000300067223 */ /* 0x000fc800000001ff */
[----:B------:R-:W-:Y:S01]  /*1cb0*/  FFMA R3, R8, R6, R3 ;  /* 0x0000000608037223 */ /* 0x000fe20000000003 */
[----:B-1----:R-:W-:Y:S06]  /*1cc0*/  @!P0 BRA `(.L_x_14) ;  /* 0x00000000000c8947 */ /* 0x002fec0003800000 */
[----:B------:R-:W-:Y:S01]  /*1cd0*/  IMAD.MOV.U32 R3, RZ, RZ, RZ ;  /* 0x000000ffff037224 */ /* 0x000fe200078e00ff */
[----:B------:R-:W-:-:S07]  /*1ce0*/  MOV R8, 0x1d00 ;  /* 0x00001d0000087802 */ /* 0x000fce0000000f00 */
[----:B------:R-:W-:Y:S05]  /*1cf0*/  CALL.REL.NOINC `($__internal_0_$__cuda_sm3x_div_rn_noftz_f32_slowpath) ;  /* 0x0000000000307944 */ /* 0x000fea0003c00000 */
.L_x_14:
[----:B------:R-:W0:Y:S01]  /*1d00*/  LDC.64 R8, c[0x0][0x398] ;  /* 0x0000e600ff087b82 */ /* 0x000e220000000a00 */
[----:B------:R-:W1:Y:S01]  /*1d10*/  LDCU UR5, c[0x0][0x3a8] ;  /* 0x00007500ff0577ac */ /* 0x000e620008000800 */
[----:B------:R-:W-:-:S05]  /*1d20*/  UMOV UR4, URZ ;  /* 0x000000ff00047c82 */ /* 0x000fca0008000000 */
.L_x_15:
[----:B--2---:R-:W-:Y:S01]  /*1d30*/  VIADD R7, R4, UR4 ;  /* 0x0000000404077c36 */ /* 0x004fe20008000000 */
[----:B------:R-:W-:-:S04]  /*1d40*/  UIADD3 UR4, UPT, UPT, UR4, 0x1, URZ ;  /* 0x0000000104047890 */ /* 0x000fc8000fffe0ff */
[----:B-1----:R-:W-:-:S13]  /*1d50*/  ISETP.GT.AND P0, PT, R7, UR5, PT ;  /* 0x0000000507007c0c */ /* 0x002fda000bf04270 */
[----:B------:R-:W-:Y:S05]  /*1d60*/  @P0 EXIT ;  /* 0x000000000000094d */ /* 0x000fea0003800000 */
[----:B0-----:R-:W-:Y:S01]  /*1d70*/  IMAD.WIDE R6, R7, 0x4, R8 ;  /* 0x0000000407067825 */ /* 0x001fe200078e0208 */
[----:B------:R-:W-:-:S04]  /*1d80*/  ISETP.NE.AND P0, PT, R2, UR4, PT ;  /* 0x0000000402007c0c */ /* 0x000fc8000bf05270 */
[----:B------:R2:W-:Y:S09]  /*1d90*/  STG.E desc[UR12][R6.64], R3 ;  /* 0x0000000306007986 */ /* 0x0005f2000c10190c */
[----:B------:R-:W-:Y:S05]  /*1da0*/  @P0 BRA `(.L_x_15) ;  /* 0xfffffffc00e00947 */ /* 0x000fea000383ffff */
[----:B------:R-:W-:Y:S05]  /*1db0*/  EXIT ;  /* 0x000000000000794d */ /* 0x000fea0003800000 */
        .weak           $__internal_0_$__cuda_sm3x_div_rn_noftz_f32_slowpath
        .type           $__internal_0_$__cuda_sm3x_div_rn_noftz_f32_slowpath,@function
        .size           $__internal_0_$__cuda_sm3x_div_rn_noftz_f32_slowpath,(.L_x_56 - $__internal_0_$__cuda_sm3x_div_rn_noftz_f32_slowpath)
$__internal_0_$__cuda_sm3x_div_rn_noftz_f32_slowpath:
[--C-:B------:R-:W-:Y:S01]  /*1dc0*/  SHF.R.U32.HI R9, RZ, 0x17, R0.reuse ;  /* 0x00000017ff097819 */ /* 0x100fe20000011600 */
[----:B------:R-:W-:Y:S01]  /*1dd0*/  BSSY.RECONVERGENT B1, `(.L_x_16) ;  /* 0x0000063000017945 */ /* 0x000fe20003800200 */
[----:B------:R-:W-:Y:S01]  /*1de0*/  SHF.R.U32.HI R7, RZ, 0x17, R3 ;  /* 0x00000017ff077819 */ /* 0x000fe20000011603 */
[----:B------:R-:W-:Y:S01]  /*1df0*/  IMAD.MOV.U32 R10, RZ, RZ, R0 ;  /* 0x000000ffff0a7224 */ /* 0x000fe200078e0000 */
[----:B------:R-:W-:Y:S02]  /*1e00*/  LOP3.LUT R15, R9, 0xff, RZ, 0xc0, !PT ;  /* 0x000000ff090f7812 */ /* 0x000fe400078ec0ff */
[----:B------:R-:W-:Y:S02]  /*1e10*/  LOP3.LUT R13, R7, 0xff, RZ, 0xc0, !PT ;  /* 0x000000ff070d7812 */ /* 0x000fe400078ec0ff */
[----:B------:R-:W-:-:S03]  /*1e20*/  IADD3 R11, PT, PT, R15, -0x1, RZ ;  /* 0xffffffff0f0b7810 */ /* 0x000fc60007ffe0ff */
[----:B------:R-:W-:Y:S01]  /*1e30*/  VIADD R9, R13, 0xffffffff ;  /* 0xffffffff0d097836 */ /* 0x000fe20000000000 */
[----:B------:R-:W-:-:S04]  /*1e40*/  ISETP.GT.U32.AND P0, PT, R11, 0xfd, PT ;  /* 0x000000fd0b00780c */ /* 0x000fc80003f04070 */
[----:B------:R-:W-:-:S13]  /*1e50*/  ISETP.GT.U32.OR P0, PT, R9, 0xfd, P0 ;  /* 0x000000fd0900780c */ /* 0x000fda0000704470 */
[----:B------:R-:W-:Y:S01]  /*1e60*/  @!P0 MOV R7, RZ ;  /* 0x000000ff00078202 */ /* 0x000fe20000000f00 */
[----:B------:R-:W-:Y:S06]  /*1e70*/  @!P0 BRA `(.L_x_17) ;  /* 0x00000000005c8947 */ /* 0x000fec0003800000 */
[----:B------:R-:W-:Y:S02]  /*1e80*/  FSETP.GTU.FTZ.AND P0, PT, |R3|, +INF , PT ;  /* 0x7f8000000300780b */ /* 0x000fe40003f1c200 */
[----:B------:R-:W-:-:S04]  /*1e90*/  FSETP.GTU.FTZ.AND P1, PT, |R0|, +INF , PT ;  /* 0x7f8000000000780b */ /* 0x000fc80003f3c200 */
[----:B------:R-:W-:-:S13]  /*1ea0*/  PLOP3.LUT P0, PT, P0, P1, PT, 0xf8, 0x8f ;  /* 0x00000000008f781c */ /* 0x000fda0000703f70 */
[----:B------:R-:W-:Y:S05]  /*1eb0*/  @P0 BRA `(.L_x_18) ;  /* 0x00000004004c0947 */ /* 0x000fea0003800000 */
[----:B------:R-:W-:-:S13]  /*1ec0*/  LOP3.LUT P0, RZ, R10, 0x7fffffff, R3, 0xc8, !PT ;  /* 0x7fffffff0aff7812 */ /* 0x000fda000780c803 */
[----:B------:R-:W-:Y:S05]  /*1ed0*/  @!P0 BRA `(.L_x_19) ;  /* 0x00000004003c8947 */ /* 0x000fea0003800000 */
[C---:B------:R-:W-:Y:S02]  /*1ee0*/  FSETP.NEU.FTZ.AND P0, PT, |R3|.reuse, +INF , PT ;  /* 0x7f8000000300780b */ /* 0x040fe40003f1d200 */
[----:B------:R-:W-:Y:S02]  /*1ef0*/  FSETP.NEU.FTZ.AND P2, PT, |R0|, +INF , PT ;  /* 0x7f8000000000780b */ /* 0x000fe40003f5d200 */
[----:B------:R-:W-:-:S11]  /*1f00*/  FSETP.NEU.FTZ.AND P1, PT, |R3|, +INF , PT ;  /* 0x7f8000000300780b */ /* 0x000fd60003f3d200 */
[----:B------:R-:W-:Y:S05]  /*1f10*/  @!P2 BRA !P0, `(.L_x_19) ;  /* 0x00000004002ca947 */ /* 0x000fea0004000000 */
[----:B------:R-:W-:-:S04]  /*1f20*/  LOP3.LUT P0, RZ, R3, 0x7fffffff, RZ, 0xc0, !PT ;  /* 0x7fffffff03ff7812 */ /* 0x000fc8000780c0ff */
[----:B------:R-:W-:-:S13]  /*1f30*/  PLOP3.LUT P0, PT, P2, P0, PT, 0x2f, 0xf2 ;  /* 0x0000000000f2781c */ /* 0x000fda0001700577 */
[----:B------:R-:W-:Y:S05]  /*1f40*/  @P0 BRA `(.L_x_20) ;  /* 0x0000000400180947 */ /* 0x000fea0003800000 */
[----:B------:R-:W-:-:S04]  /*1f50*/  LOP3.LUT P0, RZ, R10, 0x7fffffff, RZ, 0xc0, !PT ;  /* 0x7fffffff0aff7812 */ /* 0x000fc8000780c0ff */
[----:B------:R-:W-:-:S13]  /*1f60*/  PLOP3.LUT P0, PT, P1, P0, PT, 0x2f, 0xf2 ;  /* 0x0000000000f2781c */ /* 0x000fda0000f00577 */
[----:B------:R-:W-:Y:S05]  /*1f70*/  @P0 BRA `(.L_x_21) ;  /* 0x0000000400000947 */ /* 0x000fea0003800000 */
[----:B------:R-:W-:Y:S02]  /*1f80*/  ISETP.GE.AND P0, PT, R9, RZ, PT ;  /* 0x000000ff0900720c */ /* 0x000fe40003f06270 */
[----:B------:R-:W-:-:S11]  /*1f90*/  ISETP.GE.AND P1, PT, R11, RZ, PT ;  /* 0x000000ff0b00720c */ /* 0x000fd60003f26270 */
[----:B------:R-:W-:Y:S02]  /*1fa0*/  @P0 IMAD.MOV.U32 R7, RZ, RZ, RZ ;  /* 0x000000ffff070224 */ /* 0x000fe400078e00ff */
[----:B------:R-:W-:Y:S01]  /*1fb0*/  @!P0 FFMA R3, R3, 1.84467440737095516160e+19, RZ ;  /* 0x5f80000003038823 */ /* 0x000fe200000000ff */
[----:B------:R-:W-:Y:S02]  /*1fc0*/  @!P0 IMAD.MOV.U32 R7, RZ, RZ, -0x40 ;  /* 0xffffffc0ff078424 */ /* 0x000fe400078e00ff */
[----:B------:R-:W-:-:S03]  /*1fd0*/  @!P1 FFMA R10, R0, 1.84467440737095516160e+19, RZ ;  /* 0x5f800000000a9823 */ /* 0x000fc600000000ff */
[----:B------:R-:W-:-:S07]  /*1fe0*/  @!P1 IADD3 R7, PT, PT, R7, 0x40, RZ ;  /* 0x0000004007079810 */ /* 0x000fce0007ffe0ff */
.L_x_17:
[----:B------:R-:W-:Y:S01]  /*1ff0*/  LEA R9, R15, 0xc0800000, 0x17 ;  /* 0xc08000000f097811 */ /* 0x000fe200078eb8ff */
[----:B------:R-:W-:Y:S04]  /*2000*/  BSSY.RECONVERGENT B2, `(.L_x_22) ;  /* 0x0000036000027945 */ /* 0x000fe80003800200 */
[----:B------:R-:W-:Y:S02]  /*2010*/  IMAD.IADD R9, R10, 0x1, -R9 ;  /* 0x000000010a097824 */ /* 0x000fe400078e0a09 */
[----:B------:R-:W-:Y:S02]  /*2020*/  VIADD R10, R13, 0xffffff81 ;  /* 0xffffff810d0a7836 */ /* 0x000fe40000000000 */
[----:B------:R-:W0:Y:S01]  /*2030*/  MUFU.RCP R11, R9 ;  /* 0x00000009000b7308 */ /* 0x000e220000001000 */
[----:B------:R-:W-:Y:S01]  /*2040*/  FADD.FTZ R12, -R9, -RZ ;  /* 0x800000ff090c7221 */ /* 0x000fe20000010100 */
[C---:B------:R-:W-:Y:S01]  /*2050*/  IMAD R3, R10.reuse, -0x800000, R3 ;  /* 0xff8000000a037824 */ /* 0x040fe200078e0203 */
[----:B------:R-:W-:-:S04]  /*2060*/  IADD3 R10, PT, PT, R10, 0x7f, -R15 ;  /* 0x0000007f0a0a7810 */ /* 0x000fc80007ffe80f */
[----:B------:R-:W-:Y:S01]  /*2070*/  IADD3 R10, PT, PT, R10, R7, RZ ;  /* 0x000000070a0a7210 */ /* 0x000fe20007ffe0ff */
[----:B0-----:R-:W-:-:S04]  /*2080*/  FFMA R14, R11, R12, 1 ;  /* 0x3f8000000b0e7423 */ /* 0x001fc8000000000c */
[----:B------:R-:W-:-:S04]  /*2090*/  FFMA R16, R11, R14, R11 ;  /* 0x0000000e0b107223 */ /* 0x000fc8000000000b */
[----:B------:R-:W-:-:S04]  /*20a0*/  FFMA R11, R3, R16, RZ ;  /* 0x00000010030b7223 */ /* 0x000fc800000000ff */
[----:B------:R-:W-:-:S04]  /*20b0*/  FFMA R14, R12, R11, R3 ;  /* 0x0000000b0c0e7223 */ /* 0x000fc80000000003 */
[----:B------:R-:W-:-:S04]  /*20c0*/  FFMA R11, R16, R14, R11 ;  /* 0x0000000e100b7223 */ /* 0x000fc8000000000b */
[----:B------:R-:W-:-:S04]  /*20d0*/  FFMA R12, R12, R11, R3 ;  /* 0x0000000b0c0c7223 */ /* 0x000fc80000000003 */
[----:B------:R-:W-:-:S05]  /*20e0*/  FFMA R3, R16, R12, R11 ;  /* 0x0000000c10037223 */ /* 0x000fca000000000b */
[----:B------:R-:W-:-:S04]  /*20f0*/  SHF.R.U32.HI R9, RZ, 0x17, R3 ;  /* 0x00000017ff097819 */ /* 0x000fc80000011603 */
[----:B------:R-:W-:-:S05]  /*2100*/  LOP3.LUT R9, R9, 0xff, RZ, 0xc0, !PT ;  /* 0x000000ff09097812 */ /* 0x000fca00078ec0ff */
[----:B------:R-:W-:-:S04]  /*2110*/  IMAD.IADD R13, R9, 0x1, R10 ;  /* 0x00000001090d7824 */ /* 0x000fc800078e020a */
[----:B------:R-:W-:-:S05]  /*2120*/  VIADD R7, R13, 0xffffffff ;  /* 0xffffffff0d077836 */ /* 0x000fca0000000000 */
[----:B------:R-:W-:-:S13]  /*2130*/  ISETP.GE.U32.AND P0, PT, R7, 0xfe, PT ;  /* 0x000000fe0700780c */ /* 0x000fda0003f06070 */
[----:B------:R-:W-:Y:S05]  /*2140*/  @!P0 BRA `(.L_x_23) ;  /* 0x0000000000808947 */ /* 0x000fea0003800000 */
[----:B------:R-:W-:-:S13]  /*2150*/  ISETP.GT.AND P0, PT, R13, 0xfe, PT ;  /* 0x000000fe0d00780c */ /* 0x000fda0003f04270 */
[----:B------:R-:W-:Y:S05]  /*2160*/  @P0 BRA `(.L_x_24) ;  /* 0x00000000006c0947 */ /* 0x000fea0003800000 */
[----:B------:R-:W-:-:S13]  /*2170*/  ISETP.GE.AND P0, PT, R13, 0x1, PT ;  /* 0x000000010d00780c */ /* 0x000fda0003f06270 */
[----:B------:R-:W-:Y:S05]  /*2180*/  @P0 BRA `(.L_x_25) ;  /* 0x0000000000740947 */ /* 0x000fea0003800000 */
[----:B------:R-:W-:Y:S02]  /*2190*/  ISETP.GE.AND P0, PT, R13, -0x18, PT ;  /* 0xffffffe80d00780c */ /* 0x000fe40003f06270 */
[----:B------:R-:W-:-:S11]  /*21a0*/  LOP3.LUT R3, R3, 0x80000000, RZ, 0xc0, !PT ;  /* 0x8000000003037812 */ /* 0x000fd600078ec0ff */
[----:B------:R-:W-:Y:S05]  /*21b0*/  @!P0 BRA `(.L_x_25) ;  /* 0x0000000000688947 */ /* 0x000fea0003800000 */
[CCC-:B------:R-:W-:Y:S01]  /*21c0*/  FFMA.RZ R7, R16.reuse, R12.reuse, R11.reuse ;  /* 0x0000000c10077223 */ /* 0x1c0fe2000000c00b */
[CCC-:B------:R-:W-:Y:S01]  /*21d0*/  FFMA.RM R10, R16.reuse, R12.reuse, R11.reuse ;  /* 0x0000000c100a7223 */ /* 0x1c0fe2000000400b */
[C---:B------:R-:W-:Y:S02]  /*21e0*/  ISETP.NE.AND P2, PT, R13.reuse, RZ, PT ;  /* 0x000000ff0d00720c */ /* 0x040fe40003f45270 */
[----:B------:R-:W-:Y:S02]  /*21f0*/  ISETP.NE.AND P1, PT, R13, RZ, PT ;  /* 0x000000ff0d00720c */ /* 0x000fe40003f25270 */
[----:B------:R-:W-:Y:S01]  /*2200*/  LOP3.LUT R9, R7, 0x7fffff, RZ, 0xc0, !PT ;  /* 0x007fffff07097812 */ /* 0x000fe200078ec0ff */
[----:B------:R-:W-:Y:S01]  /*2210*/  FFMA.RP R7, R16, R12, R11 ;  /* 0x0000000c10077223 */ /* 0x000fe2000000800b */
[----:B------:R-:W-:Y:S01]  /*2220*/  IADD3 R12, PT, PT, R13, 0x20, RZ ;  /* 0x000000200d0c7810 */ /* 0x000fe20007ffe0ff */
[----:B------:R-:W-:Y:S01]  /*2230*/  IMAD.MOV R11, RZ, RZ, -R13 ;  /* 0x000000ffff0b7224 */ /* 0x000fe200078e0a0d */
[----:B------:R-:W-:-:S02]  /*2240*/  LOP3.LUT R9, R9, 0x800000, RZ, 0xfc, !PT ;  /* 0x0080000009097812 */ /* 0x000fc400078efcff */
[----:B------:R-:W-:Y:S02]  /*2250*/  FSETP.NEU.FTZ.AND P0, PT, R7, R10, PT ;  /* 0x0000000a0700720b */ /* 0x000fe40003f1d000 */
[----:B------:R-:W-:Y:S02]  /*2260*/  SHF.L.U32 R12, R9, R12, RZ ;  /* 0x0000000c090c7219 */ /* 0x000fe400000006ff */
[----:B------:R-:W-:Y:S02]  /*2270*/  SEL R10, R11, RZ, P2 ;  /* 0x000000ff0b0a7207 */ /* 0x000fe40001000000 */
[----:B------:R-:W-:Y:S02]  /*2280*/  ISETP.NE.AND P1, PT, R12, RZ, P1 ;  /* 0x000000ff0c00720c */ /* 0x000fe40000f25270 */
[----:B------:R-:W-:Y:S02]  /*2290*/  SHF.R.U32.HI R10, RZ, R10, R9 ;  /* 0x0000000aff0a7219 */ /* 0x000fe40000011609 */
[----:B------:R-:W-:-:S02]  /*22a0*/  PLOP3.LUT P0, PT, P0, P1, PT, 0xf8, 0x8f ;  /* 0x00000000008f781c */ /* 0x000fc40000703f70 */
[----:B------:R-:W-:Y:S02]  /*22b0*/  SHF.R.U32.HI R12, RZ, 0x1, R10 ;  /* 0x00000001ff0c7819 */ /* 0x000fe4000001160a */
[----:B------:R-:W-:-:S04]  /*22c0*/  SEL R7, RZ, 0x1, !P0 ;  /* 0x00000001ff077807 */ /* 0x000fc80004000000 */
[----:B------:R-:W-:-:S04]  /*22d0*/  LOP3.LUT R7, R7, 0x1, R12, 0xf8, !PT ;  /* 0x0000000107077812 */ /* 0x000fc800078ef80c */
[----:B------:R-:W-:-:S05]  /*22e0*/  LOP3.LUT R7, R7, R10, RZ, 0xc0, !PT ;  /* 0x0000000a07077212 */ /* 0x000fca00078ec0ff */
[----:B------:R-:W-:-:S05]  /*22f0*/  IMAD.IADD R12, R12, 0x1, R7 ;  /* 0x000000010c0c7824 */ /* 0x000fca00078e0207 */
[----:B------:R-:W-:Y:S01]  /*2300*/  LOP3.LUT R3, R12, R3, RZ, 0xfc, !PT ;  /* 0x000000030c037212 */ /* 0x000fe200078efcff */
[----:B------:R-:W-:Y:S06]  /*2310*/  BRA `(.L_x_25) ;  /* 0x0000000000107947 */ /* 0x000fec0003800000 */
.L_x_24:
[----:B------:R-:W-:-:S04]  /*2320*/  LOP3.LUT R3, R3, 0x80000000, RZ, 0xc0, !PT ;  /* 0x8000000003037812 */ /* 0x000fc800078ec0ff */
[----:B------:R-:W-:Y:S01]  /*2330*/  LOP3.LUT R3, R3, 0x7f800000, RZ, 0xfc, !PT ;  /* 0x7f80000003037812 */ /* 0x000fe200078efcff */
[----:B------:R-:W-:Y:S06]  /*2340*/  BRA `(.L_x_25) ;  /* 0x0000000000047947 */ /* 0x000fec0003800000 */
.L_x_23:
[----:B------:R-:W-:-:S07]  /*2350*/  LEA R3, R10, R3, 0x17 ;  /* 0x000000030a037211 */ /* 0x000fce00078eb8ff */
.L_x_25:
[----:B------:R-:W-:Y:S05]  /*2360*/  BSYNC.RECONVERGENT B2 ;  /* 0x0000000000027941 */ /* 0x000fea0003800200 */
.L_x_22:
[----:B------:R-:W-:Y:S05]  /*2370*/  BRA `(.L_x_26) ;  /* 0x0000000000207947 */ /* 0x000fea0003800000 */
.L_x_21:
[----:B------:R-:W-:-:S04]  /*2380*/  LOP3.LUT R3, R10, 0x80000000, R3, 0x48, !PT ;  /* 0x800000000a037812 */ /* 0x000fc800078e4803 */
[----:B------:R-:W-:Y:S01]  /*2390*/  LOP3.LUT R3, R3, 0x7f800000, RZ, 0xfc, !PT ;  /* 0x7f80000003037812 */ /* 0x000fe200078efcff */
[----:B------:R-:W-:Y:S06]  /*23a0*/  BRA `(.L_x_26) ;  /* 0x0000000000147947 */ /* 0x000fec0003800000 */
.L_x_20:
[----:B------:R-:W-:Y:S01]  /*23b0*/  LOP3.LUT R3, R10, 0x80000000, R3, 0x48, !PT ;  /* 0x800000000a037812 */ /* 0x000fe200078e4803 */
[----:B------:R-:W-:Y:S06]  /*23c0*/  BRA `(.L_x_26) ;  /* 0x00000000000c7947 */ /* 0x000fec0003800000 */
.L_x_19:
[----:B------:R-:W0:Y:S01]  /*23d0*/  MUFU.RSQ R3, -QNAN ;  /* 0xffc0000000037908 */ /* 0x000e220000001400 */
[----:B------:R-:W-:Y:S05]  /*23e0*/  BRA `(.L_x_26) ;  /* 0x0000000000047947 */ /* 0x000fea0003800000 */
.L_x_18:
[----:B------:R-:W-:-:S07]  /*23f0*/  FADD.FTZ R3, R3, R0 ;  /* 0x0000000003037221 */ /* 0x000fce0000010000 */
.L_x_26:
[----:B------:R-:W-:Y:S05]  /*2400*/  BSYNC.RECONVERGENT B1 ;  /* 0x0000000000017941 */ /* 0x000fea0003800200 */
.L_x_16:
[----:B------:R-:W-:-:S04]  /*2410*/  IMAD.MOV.U32 R9, RZ, RZ, 0x0 ;  /* 0x00000000ff097424 */ /* 0x000fc800078e00ff */
[----:B0-----:R-:W-:Y:S05]  /*2420*/  RET.REL.NODEC R8 `(_Z15solution3KernelPKfiiiPfmi) ;  /* 0xffffffd808f47950 */ /* 0x001fea0003c3ffff */
.L_x_27:
[----:B------:R-:W-:-:S00]  /*2430*/  BRA `(.L_x_27) ;  /* 0xfffffffc00fc7947 */ /* 0x000fc0000383ffff */
[----:B------:R-:W-:-:S00]  /*2440*/  NOP ;  /* 0x0000000000007918 */ /* 0x000fc00000000000 */
        /* <DEDUP_REMOVED lines=11> */
.L_x_56:


//--------------------- .text._Z15solution2KernelPKfiiiPfmi --------------------------
	.section	.text._Z15solution2KernelPKfiiiPfmi,"ax",@progbits
	.align	128
        .global         _Z15solution2KernelPKfiiiPfmi
        .type           _Z15solution2KernelPKfiiiPfmi,@function
        .size           _Z15solution2KernelPKfiiiPfmi,(.L_x_57 - _Z15solution2KernelPKfiiiPfmi)
        .other          _Z15solution2KernelPKfiiiPfmi,@"STO_CUDA_ENTRY STV_DEFAULT"
_Z15solution2KernelPKfiiiPfmi:
.text._Z15solution2KernelPKfiiiPfmi:
[----:B------:R-:W-:Y:S01]  /*0000*/  LDC R1, c[0x0][0x37c] ;  /* 0x0000df00ff017b82 */ /* 0x000fe20000000800 */
[----:B------:R-:W0:Y:S01]  /*0010*/  S2R R2, SR_TID.X ;  /* 0x0000000000027919 */ /* 0x000e220000002100 */
[----:B------:R-:W0:Y:S01]  /*0020*/  LDCU UR6, c[0x0][0x3a8] ;  /* 0x00007500ff0677ac */ /* 0x000e220008000800 */
[----:B------:R-:W1:Y:S01]  /*0030*/  LDCU UR4, c[0x0][0x370] ;  /* 0x00006e00ff0477ac */ /* 0x000e620008000800 */
[----:B------:R-:W1:Y:S02]  /*0040*/  LDCU UR5, c[0x0][0x360] ;  /* 0x00006c00ff0577ac */ /* 0x000e640008000800 */
[----:B-1----:R-:W-:Y:S01]  /*0050*/  UIMAD UR4, UR4, UR5, URZ ;  /* 0x00000005040472a4 */ /* 0x002fe2000f8e02ff */
[----:B0-----:R-:W-:-:S13]  /*0060*/  ISETP.GE.AND P0, PT, R2, UR6, PT ;  /* 0x0000000602007c0c */ /* 0x001fda000bf06270 */
[----:B------:R-:W-:Y:S05]  /*0070*/  @P0 EXIT ;  /* 0x000000000000094d */ /* 0x000fea0003800000 */
[----:B------:R-:W0:Y:S01]  /*0080*/  LDCU UR5, c[0x0][0x388] ;  /* 0x00007100ff0577ac */ /* 0x000e220008000800 */
[----:B------:R-:W1:Y:S01]  /*0090*/  LDCU.64 UR14, c[0x0][0x358] ;  /* 0x00006b00ff0e77ac */ /* 0x000e620008000a00 */
[----:B0-----:R-:W-:Y:S02]  /*00a0*/  UISETP.GE.AND UP0, UPT, UR5, 0x1, UPT ;  /* 0x000000010500788c */ /* 0x001fe4000bf06270 */
[----:B------:R-:W-:-:S07]  /*00b0*/  I2FP.F32.S32 R0, UR5 ;  /* 0x0000000500007c45 */ /* 0x000fce0008201400 */
[----:B-1----:R-:W-:Y:S05]  /*00c0*/  BRA.U !UP0, `(.L_x_28) ;  /* 0x0000001908587547 */ /* 0x002fea000b800000 */
[----:B------:R-:W0:Y:S01]  /*00d0*/  LDCU UR6, c[0x0][0x390] ;  /* 0x00007200ff0677ac */ /* 0x000e220008000800 */
[----:B------:R-:W-:Y:S02]  /*00e0*/  ULOP3.LUT UR7, UR5, 0xf, URZ, 0xc0, !UPT ;  /* 0x0000000f05077892 */ /* 0x000fe4000f8ec0ff */
[----:B------:R-:W-:Y:S02]  /*00f0*/  ULOP3.LUT UR9, UR5, 0x7, URZ, 0xc0, !UPT ;  /* 0x0000000705097892 */ /* 0x000fe4000f8ec0ff */
[----:B------:R-:W-:Y:S01]  /*0100*/  ULOP3.LUT UR11, UR5, 0x7ffffff0, URZ, 0xc0, !UPT ;  /* 0x7ffffff0050b7892 */ /* 0x000fe2000f8ec0ff */
[----:B------:R-:W1:Y:S01]  /*0110*/  LDCU UR13, c[0x0][0x3a0] ;  /* 0x00007400ff0d77ac */ /* 0x000e620008000800 */
[----:B------:R-:W-:Y:S02]  /*0120*/  ULOP3.LUT UR5, UR5, 0x3, URZ, 0xc0, !UPT ;  /* 0x0000000305057892 */ /* 0x000fe4000f8ec0ff */
[----:B------:R-:W-:Y:S02]  /*0130*/  UIADD3 UR8, UPT, UPT, UR7, -0x1, URZ ;  /* 0xffffffff07087890 */ /* 0x000fe4000fffe0ff */
[----:B------:R-:W-:-:S02]  /*0140*/  UIADD3 UR10, UPT, UPT, UR9, -0x1, URZ ;  /* 0xffffffff090a7890 */ /* 0x000fc4000fffe0ff */
[----:B0-----:R-:W-:-:S12]  /*0150*/  UIADD3 UR6, UPT, UPT, -UR6, 0x7, URZ ;  /* 0x0000000706067890 */ /* 0x001fd8000fffe1ff */
.L_x_41:
[----:B------:R-:W0:Y:S01]  /*0160*/  LDC.64 R4, c[0x0][0x388] ;  /* 0x0000e200ff047b82 */ /* 0x000e220000000a00 */
[----:B------:R-:W2:Y:S01]  /*0170*/  LDCU UR12, c[0x0][0x390] ;  /* 0x00007200ff0c77ac */ /* 0x000ea20008000800 */
[----:B------:R-:W-:Y:S02]  /*0180*/  IMAD.MOV.U32 R3, RZ, RZ, RZ ;  /* 0x000000ffff037224 */ /* 0x000fe400078e00ff */
[----:B------:R-:W-:Y:S01]  /*0190*/  IMAD.MOV.U32 R21, RZ, RZ, RZ ;  /* 0x000000ffff157224 */ /* 0x000fe200078e00ff */
[----:B0-----:R-:W-:Y:S01]  /*01a0*/  ISETP.GE.U32.AND P0, PT, R4, 0x10, PT ;  /* 0x000000100400780c */ /* 0x001fe20003f06070 */
[----:B--2---:R-:W-:-:S12]  /*01b0*/  IMAD R4, R2, R5, -UR12 ;  /* 0x8000000c02047e24 */ /* 0x004fd8000f8e0205 */
[----:B------:R-:W-:Y:S05]  /*01c0*/  @!P0 BRA `(.L_x_29) ;  /* 0x0000000c00b08947 */ /* 0x000fea0003800000 */
[----:B------:R-:W0:Y:S01]  /*01d0*/  LDCU UR12, c[0x0][0x3a0] ;  /* 0x00007400ff0c77ac */ /* 0x000e220008000800 */
[----:B------:R-:W-:-:S04]  /*01e0*/  IMAD R5, R2, R5, UR6 ;  /* 0x0000000602057e24 */ /* 0x000fc8000f8e0205 */
[C---:B------:R-:W-:Y:S01]  /*01f0*/  VIADD R11, R5.reuse, 0xfffffffa ;  /* 0xfffffffa050b7836 */ /* 0x040fe20000000000 */
[----:B------:R-:W-:-:S04]  /*0200*/  IADD3 R3, PT, PT, R5, -0x7, RZ ;  /* 0xfffffff905037810 */ /* 0x000fc80007ffe0ff */
        /* <DEDUP_REMOVED lines=8> */
[----:B--2---:R-:W-:-:S06]  /*0290*/  @!P2 IMAD.WIDE.U32 R8, R11, 0x4, R8 ;  /* 0x000000040b08a825 */ /* 0x004fcc00078e0008 */
[----:B------:R-:W2:Y:S01]  /*02a0*/  @!P2 LDG.E R8, desc[UR14][R8.64] ;  /* 0x0000000e0808a981 */ /* 0x000ea2000c1e1900 */
[C---:B------:R-:W-:Y:S01]  /*02b0*/  VIADD R11, R5.reuse, 0xfffffffb ;  /* 0xfffffffb050b7836 */ /* 0x040fe20000000000 */
[----:B------:R-:W-:-:S04]  /*02c0*/  IADD3 R17, PT, PT, R5, -0x4, RZ ;  /* 0xfffffffc05117810 */ /* 0x000fc80007ffe0ff */
[----:B------:R-:W-:Y:S01]  /*02d0*/  ISETP.GE.AND P0, PT, R11, UR12, PT ;  /* 0x0000000c0b007c0c */ /* 0x000fe2000bf06270 */
[----:B------:R-:W-:Y:S01]  /*02e0*/  VIADD R27, R5, 0xfffffffd ;  /* 0xfffffffd051b7836 */ /* 0x000fe20000000000 */
[----:B------:R-:W-:Y:S02]  /*02f0*/  ISETP.GE.AND P5, PT, R17, UR12, PT ;  /* 0x0000000c11007c0c */ /* 0x000fe4000bfa6270 */
[----:B------:R-:W-:Y:S01]  /*0300*/  ISETP.LT.OR P0, PT, R11, RZ, P0 ;  /* 0x000000ff0b00720c */ /* 0x000fe20000701670 */
[----:B------:R-:W-:Y:S01]  /*0310*/  VIADD R23, R5, 0xfffffffe ;  /* 0xfffffffe05177836 */ /* 0x000fe20000000000 */
[----:B------:R-:W-:Y:S02]  /*0320*/  ISETP.GE.AND P6, PT, R27, UR12, PT ;  /* 0x0000000c1b007c0c */ /* 0x000fe4000bfc6270 */
[----:B------:R-:W-:Y:S02]  /*0330*/  ISETP.LT.OR P5, PT, R17, RZ, P5 ;  /* 0x000000ff1100720c */ /* 0x000fe40002fa1670 */
[----:B------:R-:W-:-:S02]  /*0340*/  IADD3 R21, PT, PT, R5, -0x1, RZ ;  /* 0xffffffff05157810 */ /* 0x000fc40007ffe0ff */
[----:B------:R-:W-:Y:S02]  /*0350*/  ISETP.GE.AND P3, PT, R23, UR12, PT ;  /* 0x0000000c17007c0c */ /* 0x000fe4000bf66270 */
[----:B------:R-:W-:Y:S02]  /*0360*/  ISETP.LT.OR P6, PT, R27, RZ, P6 ;  /* 0x000000ff1b00720c */ /* 0x000fe400037c1670 */
[----:B------:R-:W-:Y:S01]  /*0370*/  ISETP.GE.AND P4, PT, R21, UR12, PT ;  /* 0x0000000c15007c0c */ /* 0x000fe2000bf86270 */
[----:B------:R-:W0:Y:S01]  /*0380*/  @!P0 LDC.64 R24, c[0x0][0x380] ;  /* 0x0000e000ff188b82 */ /* 0x000e220000000a00 */
[----:B------:R-:W-:Y:S02]  /*0390*/  ISETP.LT.OR P3, PT, R23, RZ, P3 ;  /* 0x000000ff1700720c */ /* 0x000fe40001f61670 */
[----:B------:R-:W-:Y:S01]  /*03a0*/  ISETP.LT.OR P4, PT, R21, RZ, P4 ;  /* 0x000000ff1500720c */ /* 0x000fe20002781670 */
[----:B------:R-:W-:-:S04]  /*03b0*/  IMAD.MOV.U32 R3, RZ, RZ, RZ ;  /* 0x000000ffff037224 */ /* 0x000fc800078e00ff */
[----:B------:R-:W4:Y:S01]  /*03c0*/  @!P5 LDC.64 R14, c[0x0][0x380] ;  /* 0x0000e000ff0edb82 */ /* 0x000f220000000a00 */
[----:B------:R-:W-:-:S07]  /*03d0*/  VIADD R19, R5, 0x1 ;  /* 0x0000000105137836 */ /* 0x000fce0000000000 */
[----:B------:R-:W5:Y:S01]  /*03e0*/  @!P6 LDC.64 R12, c[0x0][0x380] ;  /* 0x0000e000ff0ceb82 */ /* 0x000f620000000a00 */
[----:B0-----:R-:W-:-:S06]  /*03f0*/  @!P0 IMAD.WIDE.U32 R24, R11, 0x4, R24 ;  /* 0x000000040b188825 */ /* 0x001fcc00078e0018 */
[----:B------:R-:W2:Y:S01]  /*0400*/  @!P0 LDG.E R24, desc[UR14][R24.64] ;  /* 0x0000000e18188981 */ /* 0x000ea2000c1e1900 */
[----:B----4-:R-:W-:-:S06]  /*0410*/  @!P5 IMAD.WIDE.U32 R14, R17, 0x4, R14 ;  /* 0x00000004110ed825 */ /* 0x010fcc00078e000e */
[----:B------:R0:W4:Y:S01]  /*0420*/  @!P5 LDG.E R14, desc[UR14][R14.64] ;  /* 0x0000000e0e0ed981 */ /* 0x000122000c1e1900 */
[----:B-----5:R-:W-:-:S06]  /*0430*/  @!P6 IMAD.WIDE.U32 R12, R27, 0x4, R12 ;  /* 0x000000041b0ce825 */ /* 0x020fcc00078e000c */
[----:B------:R-:W5:Y:S01]  /*0440*/  @!P6 LDG.E R12, desc[UR14][R12.64] ;  /* 0x0000000e0c0ce981 */ /* 0x000f62000c1e1900 */
[----:B---3--:R-:W-:Y:S01]  /*0450*/  @!P1 FADD R3, RZ, R6 ;  /* 0x00000006ff039221 */ /* 0x008fe20000000000 */
[----:B------:R-:W-:Y:S01]  /*0460*/  ISETP.GE.AND P1, PT, R5, UR12, PT ;  /* 0x0000000c05007c0c */ /* 0x000fe2000bf26270 */
[----:B------:R-:W3:Y:S02]  /*0470*/  @!P3 LDC.64 R6, c[0x0][0x380] ;  /* 0x0000e000ff06bb82 */ /* 0x000ee40000000a00 */
[----:B--2---:R-:W-:Y:S01]  /*0480*/  @!P2 FADD R3, R3, R8 ;  /* 0x000000080303a221 */ /* 0x004fe20000000000 */
[----:B------:R-:W-:-:S05]  /*0490*/  ISETP.LT.OR P2, PT, R5, RZ, P1 ;  /* 0x000000ff0500720c */ /* 0x000fca0000f41670 */
[----:B------:R-:W2:Y:S01]  /*04a0*/  @!P4 LDC.64 R8, c[0x0][0x380] ;  /* 0x0000e000ff08cb82 */ /* 0x000ea20000000a00 */
[----:B------:R-:W-:-:S04]  /*04b0*/  ISETP.GE.AND P1, PT, R19, UR12, PT ;  /* 0x0000000c13007c0c */ /* 0x000fc8000bf26270 */
[----:B------:R-:W-:-:S03]  /*04c0*/  ISETP.LT.OR P1, PT, R19, RZ, P1 ;  /* 0x000000ff1300720c */ /* 0x000fc60000f21670 */
[----:B------:R-:W1:Y:S10]  /*04d0*/  @!P2 LDC.64 R10, c[0x0][0x380] ;  /* 0x0000e000ff0aab82 */ /* 0x000e740000000a00 */
[----:B------:R-:W0:Y:S01]  /*04e0*/  @!P1 LDC.64 R16, c[0x0][0x380] ;  /* 0x0000e000ff109b82 */ /* 0x000e220000000a00 */
[----:B---3--:R-:W-:-:S04]  /*04f0*/  @!P3 IMAD.WIDE.U32 R6, R23, 0x4, R6 ;  /* 0x000000041706b825 */ /* 0x008fc800078e0006 */
[----:B--2---:R-:W-:Y:S02]  /*0500*/  @!P4 IMAD.WIDE.U32 R8, R21, 0x4, R8 ;  /* 0x000000041508c825 */ /* 0x004fe400078e0008 */
[----:B------:R-:W2:Y:S04]  /*0510*/  @!P3 LDG.E R6, desc[UR14][R6.64] ;  /* 0x0000000e0606b981 */ /* 0x000ea8000c1e1900 */
[----:B------:R-:W3:Y:S01]  /*0520*/  @!P4 LDG.E R8, desc[UR14][R8.64] ;  /* 0x0000000e0808c981 */ /* 0x000ee2000c1e1900 */
[----:B-1----:R-:W-:-:S06]  /*0530*/  @!P2 IMAD.WIDE.U32 R10, R5, 0x4, R10 ;  /* 0x00000004050aa825 */ /* 0x002fcc00078e000a */
[----:B------:R-:W3:Y:S01]  /*0540*/  @!P2 LDG.E R10, desc[UR14][R10.64] ;  /* 0x0000000e0a0aa981 */ /* 0x000ee2000c1e1900 */
[----:B0-----:R-:W-:-:S05]  /*0550*/  @!P1 IMAD.WIDE.U32 R16, R19, 0x4, R16 ;  /* 0x0000000413109825 */ /* 0x001fca00078e0010 */
[----:B------:R0:W3:Y:S01]  /*0560*/  @!P1 LDG.E R22, desc[UR14][R16.64] ;  /* 0x0000000e10169981 */ /* 0x0000e2000c1e1900 */
[----:B------:R-:W-:Y:S01]  /*0570*/  IADD3 R15, PT, PT, R5, 0x2, RZ ;  /* 0x00000002050f7810 */ /* 0x000fe20007ffe0ff */
[----:B------:R-:W-:Y:S01]  /*0580*/  @!P0 FADD R3, R3, R24 ;  /* 0x0000001803038221 */ /* 0x000fe20000000000 */
[----:B------:R-:W-:Y:S02]  /*0590*/  VIADD R20, R5, 0x3 ;  /* 0x0000000305147836 */ /* 0x000fe40000000000 */
[----:B------:R-:W-:Y:S01]  /*05a0*/  ISETP.GE.AND P0, PT, R15, UR12, PT ;  /* 0x0000000c0f007c0c */ /* 0x000fe2000bf06270 */
[----:B------:R-:W-:Y:S02]  /*05b0*/  VIADD R29, R5, 0x4 ;  /* 0x00000004051d7836 */ /* 0x000fe40000000000 */
[----:B----4-:R-:W-:Y:S01]  /*05c0*/  @!P5 FADD R3, R3, R14 ;  /* 0x0000000e0303d221 */ /* 0x010fe20000000000 */
[----:B------:R-:W-:Y:S02]  /*05d0*/  ISETP.LT.OR P0, PT, R15, RZ, P0 ;  /* 0x000000ff0f00720c */ /* 0x000fe40000701670 */
[----:B------:R-:W-:Y:S01]  /*05e0*/  IADD3 R21, PT, PT, R5, 0x5, RZ ;  /* 0x0000000505157810 */ /* 0x000fe20007ffe0ff */
[----:B-----5:R-:W-:Y:S01]  /*05f0*/  @!P6 FADD R3, R3, R12 ;  /* 0x0000000c0303e221 */ /* 0x020fe20000000000 */
[----:B------:R-:W-:-:S02]  /*0600*/  ISETP.GE.AND P6, PT, R20, UR12, PT ;  /* 0x0000000c14007c0c */ /* 0x000fc4000bfc6270 */
[----:B------:R-:W-:Y:S01]  /*0610*/  ISETP.GE.AND P5, PT, R29, UR12, PT ;  /* 0x0000000c1d007c0c */ /* 0x000fe2000bfa6270 */
[C---:B------:R-:W-:Y:S02]  /*0620*/  VIADD R23, R5.reuse, 0x6 ;  /* 0x0000000605177836 */ /* 0x040fe40000000000 */
[----:B------:R-:W-:Y:S01]  /*0630*/  VIADD R25, R5, 0x7 ;  /* 0x0000000705197836 */ /* 0x000fe20000000000 */
[----:B------:R-:W-:-:S03]  /*0640*/  ISETP.LT.OR P5, PT, R29, RZ, P5 ;  /* 0x000000ff1d00720c */ /* 0x000fc60002fa1670 */
[----:B------:R-:W1:Y:S01]  /*0650*/  @!P0 LDC.64 R18, c[0x0][0x380] ;  /* 0x0000e000ff128b82 */ /* 0x000e620000000a00 */
[----:B------:R-:W-:-:S09]  /*0660*/  IADD3 R27, PT, PT, R5, 0x8, RZ ;  /* 0x00000008051b7810 */ /* 0x000fd20007ffe0ff */
[----:B------:R-:W4:Y:S01]  /*0670*/  @!P5 LDC.64 R12, c[0x0][0x380] ;  /* 0x0000e000ff0cdb82 */ /* 0x000f220000000a00 */
[----:B-1----:R-:W-:-:S06]  /*0680*/  @!P0 IMAD.WIDE.U32 R18, R15, 0x4, R18 ;  /* 0x000000040f128825 */ /* 0x002fcc00078e0012 */
[----:B------:R-:W5:Y:S01]  /*0690*/  @!P0 LDG.E R18, desc[UR14][R18.64] ;  /* 0x0000000e12128981 */ /* 0x000f62000c1e1900 */
[----:B----4-:R-:W-:-:S06]  /*06a0*/  @!P5 IMAD.WIDE.U32 R12, R29, 0x4, R12 ;  /* 0x000000041d0cd825 */ /* 0x010fcc00078e000c */
[----:B------:R-:W4:Y:S01]  /*06b0*/  @!P5 LDG.E R12, desc[UR14][R12.64] ;  /* 0x0000000e0c0cd981 */ /* 0x000f22000c1e1900 */
[----:B--2---:R-:W-:Y:S01]  /*06c0*/  @!P3 FADD R3, R3, R6 ;  /* 0x000000060303b221 */ /* 0x004fe20000000000 */
[----:B------:R-:W-:-:S03]  /*06d0*/  ISETP.LT.OR P3, PT, R20, RZ, P6 ;  /* 0x000000ff1400720c */ /* 0x000fc60003761670 */
[----:B---3--:R-:W-:Y:S01]  /*06e0*/  @!P4 FADD R3, R3, R8 ;  /* 0x000000080303c221 */ /* 0x008fe20000000000 */
[----:B------:R-:W-:Y:S02]  /*06f0*/  ISETP.GE.AND P4, PT, R21, UR12, PT ;  /* 0x0000000c15007c0c */ /* 0x000fe4000bf86270 */
[----:B------:R-:W-:Y:S02]  /*0700*/  ISETP.GE.AND P6, PT, R23, UR12, PT ;  /* 0x0000000c17007c0c */ /* 0x000fe4000bfc6270 */
[----:B------:R-:W-:Y:S02]  /*0710*/  ISETP.LT.OR P4, PT, R21, RZ, P4 ;  /* 0x000000ff1500720c */ /* 0x000fe40002781670 */
[----:B------:R-:W-:-:S03]  /*0720*/  ISETP.LT.OR P6, PT, R23, RZ, P6 ;  /* 0x000000ff1700720c */ /* 0x000fc600037c1670 */
[----:B0-----:R-:W0:Y:S01]  /*0730*/  @!P3 LDC.64 R16, c[0x0][0x380] ;  /* 0x0000e000ff10bb82 */ /* 0x001e220000000a00 */
[----:B------:R-:W-:Y:S01]  /*0740*/  @!P2 FADD R3, R3, R10 ;  /* 0x0000000a0303a221 */ /* 0x000fe20000000000 */
[----:B------:R-:W-:-:S04]  /*0750*/  ISETP.GE.AND P2, PT, R25, UR12, PT ;  /* 0x0000000c19007c0c */ /* 0x000fc8000bf46270 */
[----:B------:R-:W-:Y:S01]  /*0760*/  ISETP.LT.OR P2, PT, R25, RZ, P2 ;  /* 0x000000ff1900720c */ /* 0x000fe20001741670 */
[----:B------:R-:W-:Y:S01]  /*0770*/  @!P1 FADD R3, R3, R22 ;  /* 0x0000001603039221 */ /* 0x000fe20000000000 */
[C---:B------:R-:W-:Y:S01]  /*0780*/  ISETP.GE.AND P1, PT, R27.reuse, UR12, PT ;  /* 0x0000000c1b007c0c */ /* 0x040fe2000bf26270 */
[----:B------:R-:W1:Y:S03]  /*0790*/  @!P4 LDC.64 R10, c[0x0][0x380] ;  /* 0x0000e000ff0acb82 */ /* 0x000e660000000a00 */
[----:B------:R-:W-:-:S05]  /*07a0*/  ISETP.LT.OR P1, PT, R27, RZ, P1 ;  /* 0x000000ff1b00720c */ /* 0x000fca0000f21670 */
[----:B------:R-:W2:Y:S08]  /*07b0*/  @!P6 LDC.64 R8, c[0x0][0x380] ;  /* 0x0000e000ff08eb82 */ /* 0x000eb00000000a00 */
[----:B------:R-:W3:Y:S01]  /*07c0*/  @!P2 LDC.64 R6, c[0x0][0x380] ;  /* 0x0000e000ff06ab82 */ /* 0x000ee20000000a00 */
[----:B0-----:R-:W-:-:S06]  /*07d0*/  @!P3 IMAD.WIDE.U32 R16, R20, 0x4, R16 ;  /* 0x000000041410b825 */ /* 0x001fcc00078e0010 */
[----:B------:R-:W4:Y:S01]  /*07e0*/  @!P3 LDG.E R16, desc[UR14][R16.64] ;  /* 0x0000000e1010b981 */ /* 0x000f22000c1e1900 */
[----:B------:R-:W0:Y:S01]  /*07f0*/  @!P1 LDC.64 R14, c[0x0][0x380] ;  /* 0x0000e000ff0e9b82 */ /* 0x000e220000000a00 */
[----:B-1----:R-:W-:-:S06]  /*0800*/  @!P4 IMAD.WIDE.U32 R10, R21, 0x4, R10 ;  /* 0x00000004150ac825 */ /* 0x002fcc00078e000a */
[----:B------:R-:W4:Y:S01]  /*0810*/  @!P4 LDG.E R10, desc[UR14][R10.64] ;  /* 0x0000000e0a0ac981 */ /* 0x000f22000c1e1900 */
[----:B--2---:R-:W-:-:S06]  /*0820*/  @!P6 IMAD.WIDE.U32 R8, R23, 0x4, R8 ;  /* 0x000000041708e825 */ /* 0x004fcc00078e0008 */
[----:B------:R-:W2:Y:S01]  /*0830*/  @!P6 LDG.E R8, desc[UR14][R8.64] ;  /* 0x0000000e0808e981 */ /* 0x000ea2000c1e1900 */
[----:B---3--:R-:W-:-:S06]  /*0840*/  @!P2 IMAD.WIDE.U32 R6, R25, 0x4, R6 ;  /* 0x000000041906a825 */ /* 0x008fcc00078e0006 */
[----:B------:R-:W3:Y:S01]  /*0850*/  @!P2 LDG.E R6, desc[UR14][R6.64] ;  /* 0x0000000e0606a981 */ /* 0x000ee2000c1e1900 */
[----:B0-----:R-:W-:-:S06]  /*0860*/  @!P1 IMAD.WIDE.U32 R14, R27, 0x4, R14 ;  /* 0x000000041b0e9825 */ /* 0x001fcc00078e000e */
[----:B------:R-:W3:Y:S01]  /*0870*/  @!P1 LDG.E R14, desc[UR14][R14.64] ;  /* 0x0000000e0e0e9981 */ /* 0x000ee2000c1e1900 */
[----:B-----5:R-:W-:Y:S01]  /*0880*/  @!P0 FADD R3, R3, R18 ;  /* 0x0000001203038221 */ /* 0x020fe20000000000 */
[----:B------:R-:W-:-:S04]  /*0890*/  UIADD3 UR12, UPT, UPT, -UR11, 0x10, URZ ;  /* 0x000000100b0c7890 */ /* 0x000fc8000fffe1ff */
[----:B------:R-:W-:Y:S01]  /*08a0*/  UISETP.NE.AND UP0, UPT, UR12, URZ, UPT ;  /* 0x000000ff0c00728c */ /* 0x000fe2000bf05270 */
[----:B------:R-:W-:Y:S02]  /*08b0*/  IMAD.U32 R21, RZ, RZ, UR11 ;  /* 0x0000000bff157e24 */ /* 0x000fe4000f8e00ff */
[----:B----4-:R-:W-:-:S04]  /*08c0*/  @!P3 FADD R3, R3, R16 ;  /* 0x000000100303b221 */ /* 0x010fc80000000000 */
[----:B------:R-:W-:-:S04]  /*08d0*/  @!P5 FADD R3, R3, R12 ;  /* 0x0000000c0303d221 */ /* 0x000fc80000000000 */
[----:B------:R-:W-:-:S04]  /*08e0*/  @!P4 FADD R3, R3, R10 ;  /* 0x0000000a0303c221 */ /* 0x000fc80000000000 */
[----:B--2---:R-:W-:-:S04]  /*08f0*/  @!P6 FADD R3, R3, R8 ;  /* 0x000000080303e221 */ /* 0x004fc80000000000 */
[----:B---3--:R-:W-:-:S04]  /*0900*/  @!P2 FADD R3, R3, R6 ;  /* 0x000000060303a221 */ /* 0x008fc80000000000 */
[----:B------:R-:W-:Y:S01]  /*0910*/  @!P1 FADD R3, R3, R14 ;  /* 0x0000000e03039221 */ /* 0x000fe20000000000 */
[----:B------:R-:W-:Y:S06]  /*0920*/  BRA.U !UP0, `(.L_x_29) ;  /* 0x0000000508d87547 */ /* 0x000fec000b800000 */
[----:B------:R-:W-:Y:S01]  /*0930*/  VIADD R5, R5, 0x10 ;  /* 0x0000001005057836 */ /* 0x000fe20000000000 */
[----:B------:R-:W-:-:S07]  /*0940*/  MOV R6, UR12 ;  /* 0x0000000c00067c02 */ /* 0x000fce0008000f00 */
.L_x_30:
[C---:B------:R-:W-:Y:S02]  /*0950*/  VIADD R7, R5.reuse, 0xfffffff9 ;  /* 0xfffffff905077836 */ /* 0x040fe40000000000 */
[----:B------:R-:W-:-:S03]  /*0960*/  VIADD R13, R5, 0xfffffffa ;  /* 0xfffffffa050d7836 */ /* 0x000fc60000000000 */
[----:B------:R-:W-:Y:S02]  /*0970*/  ISETP.GE.AND P0, PT, R7, UR13, PT ;  /* 0x0000000d07007c0c */ /* 0x000fe4000bf06270 */
[----:B------:R-:W-:Y:S02]  /*0980*/  ISETP.GE.AND P1, PT, R13, UR13, PT ;  /* 0x0000000d0d007c0c */ /* 0x000fe4000bf26270 */
[----:B------:R-:W-:Y:S02]  /*0990*/  ISETP.LT.OR P0, PT, R7, RZ, P0 ;  /* 0x000000ff0700720c */ /* 0x000fe40000701670 */
[----:B------:R-:W-:-:S11]  /*09a0*/  ISETP.LT.OR P1, PT, R13, RZ, P1 ;  /* 0x000000ff0d00720c */ /* 0x000fd60000f21670 */
[----:B------:R-:W0:Y:S08]  /*09b0*/  @!P0 LDC.64 R10, c[0x0][0x380] ;  /* 0x0000e000ff0a8b82 */ /* 0x000e300000000a00 */
[----:B------:R-:W1:Y:S01]  /*09c0*/  @!P1 LDC.64 R8, c[0x0][0x380] ;  /* 0x0000e000ff089b82 */ /* 0x000e620000000a00 */
[----:B0-----:R-:W-:-:S06]  /*09d0*/  @!P0 IMAD.WIDE.U32 R10, R7, 0x4, R10 ;  /* 0x00000004070a8825 */ /* 0x001fcc00078e000a */
[----:B------:R-:W2:Y:S01]  /*09e0*/  @!P0 LDG.E R10, desc[UR14][R10.64] ;  /* 0x0000000e0a0a8981 */ /* 0x000ea2000c1e1900 */
[----:B-1----:R-:W-:-:S06]  /*09f0*/  @!P1 IMAD.WIDE.U32 R8, R13, 0x4, R8 ;  /* 0x000000040d089825 */ /* 0x002fcc00078e0008 */
[----:B------:R-:W3:Y:S01]  /*0a00*/  @!P1 LDG.E R8, desc[UR14][R8.64] ;  /* 0x0000000e08089981 */ /* 0x000ee2000c1e1900 */
[C---:B------:R-:W-:Y:S01]  /*0a10*/  IADD3 R19, PT, PT, R5.reuse, -0x5, RZ ;  /* 0xfffffffb05137810 */ /* 0x040fe20007ffe0ff */
[----:B------:R-:W-:-:S03]  /*0a20*/  VIADD R29, R5, 0xfffffffc ;  /* 0xfffffffc051d7836 */ /* 0x000fc60000000000 */
[----:B------:R-:W-:Y:S01]  /*0a30*/  ISETP.GE.AND P2, PT, R19, UR13, PT ;  /* 0x0000000d13007c0c */ /* 0x000fe2000bf46270 */
[----:B------:R-:W-:Y:S01]  /*0a40*/  VIADD R27, R5, 0xfffffffd ;  /* 0xfffffffd051b7836 */ /* 0x000fe20000000000 */
[----:B------:R-:W-:Y:S02]  /*0a50*/  ISETP.GE.AND P5, PT, R29, UR13, PT ;  /* 0x0000000d1d007c0c */ /* 0x000fe4000bfa6270 */
[----:B------:R-:W-:Y:S02]  /*0a60*/  ISETP.LT.OR P2, PT, R19, RZ, P2 ;  /* 0x000000ff1300720c */ /* 0x000fe40001741670 */
[----:B------:R-:W-:Y:S02]  /*0a70*/  IADD3 R25, PT, PT, R5, -0x2, RZ ;  /* 0xfffffffe05197810 */ /* 0x000fe40007ffe0ff */
[----:B------:R-:W-:Y:S02]  /*0a80*/  ISETP.GE.AND P6, PT, R27, UR13, PT ;  /* 0x0000000d1b007c0c */ /* 0x000fe4000bfc6270 */
[----:B------:R-:W-:Y:S01]  /*0a90*/  ISETP.LT.OR P5, PT, R29, RZ, P5 ;  /* 0x000000ff1d00720c */ /* 0x000fe20002fa1670 */
[----:B------:R-:W-:Y:S01]  /*0aa0*/  VIADD R23, R5, 0xffffffff ;  /* 0xffffffff05177836 */ /* 0x000fe20000000000 */
[----:B------:R-:W-:-:S02]  /*0ab0*/  ISETP.GE.AND P3, PT, R25, UR13, PT ;  /* 0x0000000d19007c0c */ /* 0x000fc4000bf66270 */
[----:B------:R-:W-:Y:S02]  /*0ac0*/  ISETP.LT.OR P6, PT, R27, RZ, P6 ;  /* 0x000000ff1b00720c */ /* 0x000fe400037c1670 */
[----:B------:R-:W-:Y:S01]  /*0ad0*/  ISETP.GE.AND P4, PT, R23, UR13, PT ;  /* 0x0000000d17007c0c */ /* 0x000fe2000bf86270 */
[----:B------:R-:W0:Y:S01]  /*0ae0*/  @!P2 LDC.64 R20, c[0x0][0x380] ;  /* 0x0000e000ff14ab82 */ /* 0x000e220000000a00 */
[----:B------:R-:W-:Y:S02]  /*0af0*/  ISETP.LT.OR P3, PT, R25, RZ, P3 ;  /* 0x000000ff1900720c */ /* 0x000fe40001f61670 */
[----:B------:R-:W-:Y:S01]  /*0b00*/  ISETP.LT.OR P4, PT, R23, RZ, P4 ;  /* 0x000000ff1700720c */ /* 0x000fe20002781670 */
[----:B------:R-:W-:-:S04]  /*0b10*/  VIADD R7, R5, 0x1 ;  /* 0x0000000105077836 */ /* 0x000fc80000000000 */
[----:B------:R-:W1:Y:S08]  /*0b20*/  @!P5 LDC.64 R16, c[0x0][0x380] ;  /* 0x0000e000ff10db82 */ /* 0x000e700000000a00 */
[----:B------:R-:W4:Y:S08]  /*0b30*/  @!P6 LDC.64 R14, c[0x0][0x380] ;  /* 0x0000e000ff0eeb82 */ /* 0x000f300000000a00 */
[----:B------:R-:W5:Y:S01]  /*0b40*/  @!P3 LDC.64 R12, c[0x0][0x380] ;  /* 0x0000e000ff0cbb82 */ /* 0x000f620000000a00 */
[----:B0-----:R-:W-:-:S06]  /*0b50*/  @!P2 IMAD.WIDE.U32 R20, R19, 0x4, R20 ;  /* 0x000000041314a825 */ /* 0x001fcc00078e0014 */
[----:B------:R-:W3:Y:S01]  /*0b60*/  @!P2 LDG.E R20, desc[UR14][R20.64] ;  /* 0x0000000e1414a981 */ /* 0x000ee2000c1e1900 */
[----:B-1----:R-:W-:-:S06]  /*0b70*/  @!P5 IMAD.WIDE.U32 R16, R29, 0x4, R16 ;  /* 0x000000041d10d825 */ /* 0x002fcc00078e0010 */
[----:B------:R-:W3:Y:S01]  /*0b80*/  @!P5 LDG.E R16, desc[UR14][R16.64] ;  /* 0x0000000e1010d981 */ /* 0x000ee2000c1e1900 */
[----:B----4-:R-:W-:-:S06]  /*0b90*/  @!P6 IMAD.WIDE.U32 R14, R27, 0x4, R14 ;  /* 0x000000041b0ee825 */ /* 0x010fcc00078e000e */
[----:B------:R-:W4:Y:S01]  /*0ba0*/  @!P6 LDG.E R14, desc[UR14][R14.64] ;  /* 0x0000000e0e0ee981 */ /* 0x000f22000c1e1900 */
[----:B-----5:R-:W-:-:S06]  /*0bb0*/  @!P3 IMAD.WIDE.U32 R12, R25, 0x4, R12 ;  /* 0x00000004190cb825 */ /* 0x020fcc00078e000c */
[----:B------:R-:W5:Y:S01]  /*0bc0*/  @!P3 LDG.E R12, desc[UR14][R12.64] ;  /* 0x0000000e0c0cb981 */ /* 0x000f62000c1e1900 */
[----:B--2---:R-:W-:Y:S01]  /*0bd0*/  @!P0 FADD R3, R3, R10 ;  /* 0x0000000a03038221 */ /* 0x004fe20000000000 */
[C---:B------:R-:W-:Y:S01]  /*0be0*/  ISETP.GE.AND P0, PT, R5.reuse, UR13, PT ;  /* 0x0000000d05007c0c */ /* 0x040fe2000bf06270 */
[----:B------:R-:W0:Y:S03]  /*0bf0*/  @!P4 LDC.64 R10, c[0x0][0x380] ;  /* 0x0000e000ff0acb82 */ /* 0x000e260000000a00 */
[----:B------:R-:W-:Y:S01]  /*0c00*/  ISETP.LT.OR P0, PT, R5, RZ, P0 ;  /* 0x000000ff0500720c */ /* 0x000fe20000701670 */
[----:B---3--:R-:W-:Y:S01]  /*0c10*/  @!P1 FADD R3, R3, R8 ;  /* 0x0000000803039221 */ /* 0x008fe20000000000 */
[----:B------:R-:W-:-:S04]  /*0c20*/  ISETP.GE.AND P1, PT, R7, UR13, PT ;  /* 0x0000000d07007c0c */ /* 0x000fc8000bf26270 */
[----:B------:R-:W-:-:S07]  /*0c30*/  ISETP.LT.OR P1, PT, R7, RZ, P1 ;  /* 0x000000ff0700720c */ /* 0x000fce0000f21670 */
[----:B------:R-:W1:Y:S08]  /*0c40*/  @!P0 LDC.64 R8, c[0x0][0x380] ;  /* 0x0000e000ff088b82 */ /* 0x000e700000000a00 */
[----:B------:R-:W2:Y:S01]  /*0c50*/  @!P1 LDC.64 R18, c[0x0][0x380] ;  /* 0x0000e000ff129b82 */ /* 0x000ea20000000a00 */
[----:B0-----:R-:W-:-:S06]  /*0c60*/  @!P4 IMAD.WIDE.U32 R24, R23, 0x4, R10 ;  /* 0x000000041718c825 */ /* 0x001fcc00078e000a */
[----:B------:R0:W3:Y:S01]  /*0c70*/  @!P4 LDG.E R24, desc[UR14][R24.64] ;  /* 0x0000000e1818c981 */ /* 0x0000e2000c1e1900 */
[----:B-1----:R-:W-:-:S06]  /*0c80*/  @!P0 IMAD.WIDE.U32 R8, R5, 0x4, R8 ;  /* 0x0000000405088825 */ /* 0x002fcc00078e0008 */
[----:B------:R-:W3:Y:S01]  /*0c90*/  @!P0 LDG.E R8, desc[UR14][R8.64] ;  /* 0x0000000e08088981 */ /* 0x000ee2000c1e1900 */
[----:B--2---:R-:W-:-:S05]  /*0ca0*/  @!P1 IMAD.WIDE.U32 R18, R7, 0x4, R18 ;  /* 0x0000000407129825 */ /* 0x004fca00078e0012 */
[----:B------:R1:W2:Y:S01]  /*0cb0*/  @!P1 LDG.E R10, desc[UR14][R18.64] ;  /* 0x0000000e120a9981 */ /* 0x0002a2000c1e1900 */
[C---:B------:R-:W-:Y:S01]  /*0cc0*/  IADD3 R11, PT, PT, R5.reuse, 0x2, RZ ;  /* 0x00000002050b7810 */ /* 0x040fe20007ffe0ff */
[----:B------:R-:W-:Y:S02]  /*0cd0*/  VIADD R22, R5, 0x3 ;  /* 0x0000000305167836 */ /* 0x000fe40000000000 */
[----:B------:R-:W-:Y:S01]  /*0ce0*/  @!P2 FADD R3, R3, R20 ;  /* 0x000000140303a221 */ /* 0x000fe20000000000 */
[----:B------:R-:W-:Y:S01]  /*0cf0*/  ISETP.GE.AND P2, PT, R11, UR13, PT ;  /* 0x0000000d0b007c0c */ /* 0x000fe2000bf46270 */
[----:B------:R-:W-:Y:S02]  /*0d00*/  VIADD R29, R5, 0x4 ;  /* 0x00000004051d7836 */ /* 0x000fe40000000000 */
[----:B------:R-:W-:Y:S01]  /*0d10*/  @!P5 FADD R3, R3, R16 ;  /* 0x000000100303d221 */ /* 0x000fe20000000000 */
[----:B------:R-:W-:Y:S02]  /*0d20*/  ISETP.LT.OR P2, PT, R11, RZ, P2 ;  /* 0x000000ff0b00720c */ /* 0x000fe40001741670 */
[----:B------:R-:W-:Y:S01]  /*0d30*/  IADD3 R27, PT, PT, R5, 0x5, RZ ;  /* 0x00000005051b7810 */ /* 0x000fe20007ffe0ff */
[----:B----4-:R-:W-:Y:S01]  /*0d40*/  @!P6 FADD R3, R3, R14 ;  /* 0x0000000e0303e221 */ /* 0x010fe20000000000 */
[----:B------:R-:W-:-:S02]  /*0d50*/  ISETP.GE.AND P6, PT, R22, UR13, PT ;  /* 0x0000000d16007c0c */ /* 0x000fc4000bfc6270 */
[----:B------:R-:W-:Y:S01]  /*0d60*/  ISETP.GE.AND P5, PT, R29, UR13, PT ;  /* 0x0000000d1d007c0c */ /* 0x000fe2000bfa6270 */
[C---:B0-----:R-:W-:Y:S02]  /*0d70*/  VIADD R25, R5.reuse, 0x6 ;  /* 0x0000000605197836 */ /* 0x041fe40000000000 */
[----:B------:R-:W-:-:S04]  /*0d80*/  VIADD R23, R5, 0x7 ;  /* 0x0000000705177836 */ /* 0x000fc80000000000 */
[----:B-1----:R-:W0:Y:S01]  /*0d90*/  @!P2 LDC.64 R18, c[0x0][0x380] ;  /* 0x0000e000ff12ab82 */ /* 0x002e220000000a00 */
[----:B-----5:R-:W-:Y:S01]  /*0da0*/  @!P3 FADD R3, R3, R12 ;  /* 0x0000000c0303b221 */ /* 0x020fe20000000000 */
[----:B------:R-:W-:Y:S02]  /*0db0*/  ISETP.LT.OR P3, PT, R22, RZ, P6 ;  /* 0x000000ff1600720c */ /* 0x000fe40003761670 */
[----:B------:R-:W-:Y:S02]  /*0dc0*/  ISETP.LT.OR P5, PT, R29, RZ, P5 ;  /* 0x000000ff1d00720c */ /* 0x000fe40002fa1670 */
[----:B------:R-:W-:Y:S02]  /*0dd0*/  ISETP.GE.AND P6, PT, R25, UR13, PT ;  /* 0x0000000d19007c0c */ /* 0x000fe4000bfc6270 */
[----:B------:R-:W-:Y:S02]  /*0de0*/  IADD3 R7, PT, PT, R5, 0x8, RZ ;  /* 0x0000000805077810 */ /* 0x000fe40007ffe0ff */
[----:B------:R-:W-:-:S05]  /*0df0*/  ISETP.LT.OR P6, PT, R25, RZ, P6 ;  /* 0x000000ff1900720c */ /* 0x000fca00037c1670 */
[----:B------:R-:W1:Y:S08]  /*0e00*/  @!P3 LDC.64 R20, c[0x0][0x380] ;  /* 0x0000e000ff14bb82 */ /* 0x000e700000000a00 */
[----:B------:R-:W4:Y:S01]  /*0e10*/  @!P6 LDC.64 R14, c[0x0][0x380] ;  /* 0x0000e000ff0eeb82 */ /* 0x000f220000000a00 */
[----:B0-----:R-:W-:-:S06]  /*0e20*/  @!P2 IMAD.WIDE.U32 R18, R11, 0x4, R18 ;  /* 0x000000040b12a825 */ /* 0x001fcc00078e0012 */
[----:B------:R-:W5:Y:S01]  /*0e30*/  @!P2 LDG.E R18, desc[UR14][R18.64] ;  /* 0x0000000e1212a981 */ /* 0x000f62000c1e1900 */
[----:B-1----:R-:W-:-:S06]  /*0e40*/  @!P3 IMAD.WIDE.U32 R20, R22, 0x4, R20 ;  /* 0x000000041614b825 */ /* 0x002fcc00078e0014 */
[----:B------:R-:W5:Y:S01]  /*0e50*/  @!P3 LDG.E R20, desc[UR14][R20.64] ;  /* 0x0000000e1414b981 */ /* 0x000f62000c1e1900 */
[----:B----4-:R-:W-:-:S06]  /*0e60*/  @!P6 IMAD.WIDE.U32 R14, R25, 0x4, R14 ;  /* 0x00000004190ee825 */ /* 0x010fcc00078e000e */
[----:B------:R-:W4:Y:S01]  /*0e70*/  @!P6 LDG.E R14, desc[UR14][R14.64] ;  /* 0x0000000e0e0ee981 */ /* 0x000f22000c1e1900 */
[----:B---3--:R-:W-:Y:S01]  /*0e80*/  @!P4 FADD R3, R3, R24 ;  /* 0x000000180303c221 */ /* 0x008fe20000000000 */
[----:B------:R-:W-:-:S04]  /*0e90*/  ISETP.GE.AND P4, PT, R27, UR13, PT ;  /* 0x0000000d1b007c0c */ /* 0x000fc8000bf86270 */
[----:B------:R-:W-:Y:S01]  /*0ea0*/  ISETP.LT.OR P4, PT, R27, RZ, P4 ;  /* 0x000000ff1b00720c */ /* 0x000fe20002781670 */
[----:B------:R-:W-:Y:S01]  /*0eb0*/  @!P0 FADD R3, R3, R8 ;  /* 0x0000000803038221 */ /* 0x000fe20000000000 */
[C---:B------:R-:W-:Y:S01]  /*0ec0*/  ISETP.GE.AND P0, PT, R23.reuse, UR13, PT ;  /* 0x0000000d17007c0c */ /* 0x040fe2000bf06270 */
[----:B------:R-:W0:Y:S03]  /*0ed0*/  @!P5 LDC.64 R8, c[0x0][0x380] ;  /* 0x0000e000ff08db82 */ /* 0x000e260000000a00 */
[----:B------:R-:W-:Y:S01]  /*0ee0*/  ISETP.LT.OR P0, PT, R23, RZ, P0 ;  /* 0x000000ff1700720c */ /* 0x000fe20000701670 */
[----:B--2---:R-:W-:Y:S01]  /*0ef0*/  @!P1 FADD R3, R3, R10 ;  /* 0x0000000a03039221 */ /* 0x004fe20000000000 */
[----:B------:R-:W-:-:S05]  /*0f00*/  ISETP.GE.AND P1, PT, R7, UR13, PT ;  /* 0x0000000d07007c0c */ /* 0x000fca000bf26270 */
[----:B------:R-:W1:Y:S01]  /*0f10*/  @!P4 LDC.64 R16, c[0x0][0x380] ;  /* 0x0000e000ff10cb82 */ /* 0x000e620000000a00 */
[----:B------:R-:W-:-:S07]  /*0f20*/  ISETP.LT.OR P1, PT, R7, RZ, P1 ;  /* 0x000000ff0700720c */ /* 0x000fce0000f21670 */
[----:B------:R-:W2:Y:S08]  /*0f30*/  @!P0 LDC.64 R12, c[0x0][0x380] ;  /* 0x0000e000ff0c8b82 */ /* 0x000eb00000000a00 */
[----:B------:R-:W3:Y:S01]  /*0f40*/  @!P1 LDC.64 R10, c[0x0][0x380] ;  /* 0x0000e000ff0a9b82 */ /* 0x000ee20000000a00 */
[----:B0-----:R-:W-:-:S06]  /*0f50*/  @!P5 IMAD.WIDE.U32 R8, R29, 0x4, R8 ;  /* 0x000000041d08d825 */ /* 0x001fcc00078e0008 */
[----:B------:R-:W4:Y:S01]  /*0f60*/  @!P5 LDG.E R8, desc[UR14][R8.64] ;  /* 0x0000000e0808d981 */ /* 0x000f22000c1e1900 */
[----:B-1----:R-:W-:-:S06]  /*0f70*/  @!P4 IMAD.WIDE.U32 R16, R27, 0x4, R16 ;  /* 0x000000041b10c825 */ /* 0x002fcc00078e0010 */
[----:B------:R-:W4:Y:S01]  /*0f80*/  @!P4 LDG.E R16, desc[UR14][R16.64] ;  /* 0x0000000e1010c981 */ /* 0x000f22000c1e1900 */
[----:B--2---:R-:W-:-:S06]  /*0f90*/  @!P0 IMAD.WIDE.U32 R12, R23, 0x4, R12 ;  /* 0x00000004170c8825 */ /* 0x004fcc00078e000c */
[----:B------:R-:W2:Y:S01]  /*0fa0*/  @!P0 LDG.E R12, desc[UR14][R12.64] ;  /* 0x0000000e0c0c8981 */ /* 0x000ea2000c1e1900 */
[----:B---3--:R-:W-:-:S06]  /*0fb0*/  @!P1 IMAD.WIDE.U32 R10, R7, 0x4, R10 ;  /* 0x00000004070a9825 */ /* 0x008fcc00078e000a */
[----:B------:R-:W3:Y:S01]  /*0fc0*/  @!P1 LDG.E R10, desc[UR14][R10.64] ;  /* 0x0000000e0a0a9981 */ /* 0x000ee2000c1e1900 */
[----:B------:R-:W-:Y:S02]  /*0fd0*/  VIADD R6, R6, 0x10 ;  /* 0x0000001006067836 */ /* 0x000fe40000000000 */
[----:B-----5:R-:W-:-:S03]  /*0fe0*/  @!P2 FADD R3, R3, R18 ;  /* 0x000000120303a221 */ /* 0x020fc60000000000 */
[----:B------:R-:W-:Y:S01]  /*0ff0*/  ISETP.NE.AND P2, PT, R6, RZ, PT ;  /* 0x000000ff0600720c */ /* 0x000fe20003f45270 */
[----:B------:R-:W-:Y:S01]  /*1000*/  @!P3 FADD R3, R3, R20 ;  /* 0x000000140303b221 */ /* 0x000fe20000000000 */
[----:B------:R-:W-:-:S03]  /*1010*/  VIADD R5, R5, 0x10 ;  /* 0x0000001005057836 */ /* 0x000fc60000000000 */
[----:B----4-:R-:W-:-:S04]  /*1020*/  @!P5 FADD R3, R3, R8 ;  /* 0x000000080303d221 */ /* 0x010fc80000000000 */
[----:B------:R-:W-:-:S04]  /*1030*/  @!P4 FADD R3, R3, R16 ;  /* 0x000000100303c221 */ /* 0x000fc80000000000 */
[----:B------:R-:W-:-:S04]  /*1040*/  @!P6 FADD R3, R3, R14 ;  /* 0x0000000e0303e221 */ /* 0x000fc80000000000 */
[----:B--2---:R-:W-:-:S04]  /*1050*/  @!P0 FADD R3, R3, R12 ;  /* 0x0000000c03038221 */ /* 0x004fc80000000000 */
[----:B---3--:R-:W-:Y:S01]  /*1060*/  @!P1 FADD R3, R3, R10 ;  /* 0x0000000a03039221 */ /* 0x008fe20000000000 */
[----:B------:R-:W-:Y:S06]  /*1070*/  @P2 BRA `(.L_x_30) ;  /* 0xfffffff800342947 */ /* 0x000fec000383ffff */
[----:B------:R-:W-:-:S07]  /*1080*/  MOV R21, UR11 ;  /* 0x0000000b00157c02 */ /* 0x000fce0008000f00 */
.L_x_29:
        /* <DEDUP_REMOVED lines=12> */
[C---:B------:R-:W-:Y:S01]  /*1150*/  VIADD R15, R5.reuse, 0x1 ;  /* 0x00000001050f7836 */ /* 0x040fe20000000000 */
[C---:B------:R-:W-:Y:S01]  /*1160*/  IADD3 R20, PT, PT, R5.reuse, 0x2, RZ ;  /* 0x0000000205147810 */ /* 0x040fe20007ffe0ff */
[C---:B------:R-:W-:Y:S01]  /*1170*/  VIADD R29, R5.reuse, 0x3 ;  /* 0x00000003051d7836 */ /* 0x040fe20000000000 */
[C---:B------:R-:W-:Y:S01]  /*1180*/  IADD3 R25, PT, PT, R5.reuse, 0x5, RZ ;  /* 0x0000000505197810 */ /* 0x040fe20007ffe0ff */
[----:B------:R-:W-:Y:S01]  /*1190*/  VIADD R27, R5, 0x4 ;  /* 0x00000004051b7836 */ /* 0x000fe20000000000 */
[----:B------:R-:W-:Y:S01]  /*11a0*/  ISETP.GE.AND P0, PT, R15, UR12, PT ;  /* 0x0000000c0f007c0c */ /* 0x000fe2000bf06270 */
[C---:B------:R-:W-:Y:S01]  /*11b0*/  VIADD R23, R5.reuse, 0x6 ;  /* 0x0000000605177836 */ /* 0x040fe20000000000 */
[----:B------:R-:W-:Y:S01]  /*11c0*/  ISETP.GE.AND P4, PT, R20, UR12, PT ;  /* 0x0000000c14007c0c */ /* 0x000fe2000bf86270 */
[----:B------:R-:W-:Y:S01]  /*11d0*/  VIADD R5, R5, 0x7 ;  /* 0x0000000705057836 */ /* 0x000fe20000000000 */
[----:B------:R-:W-:-:S02]  /*11e0*/  ISETP.LT.OR P0, PT, R15, RZ, P0 ;  /* 0x000000ff0f00720c */ /* 0x000fc40000701670 */
[----:B------:R-:W-:Y:S02]  /*11f0*/  ISETP.GE.AND P3, PT, R29, UR12, PT ;  /* 0x0000000c1d007c0c */ /* 0x000fe4000bf66270 */
[----:B------:R-:W-:Y:S02]  /*1200*/  ISETP.LT.OR P4, PT, R20, RZ, P4 ;  /* 0x000000ff1400720c */ /* 0x000fe40002781670 */
[----:B------:R-:W-:Y:S02]  /*1210*/  ISETP.GE.AND P2, PT, R27, UR12, PT ;  /* 0x0000000c1b007c0c */ /* 0x000fe4000bf46270 */
[----:B------:R-:W-:Y:S02]  /*1220*/  ISETP.LT.OR P3, PT, R29, RZ, P3 ;  /* 0x000000ff1d00720c */ /* 0x000fe40001f61670 */
[----:B------:R-:W-:Y:S02]  /*1230*/  ISETP.GE.AND P1, PT, R25, UR12, PT ;  /* 0x0000000c19007c0c */ /* 0x000fe4000bf26270 */
[----:B------:R-:W-:Y:S01]  /*1240*/  ISETP.LT.OR P2, PT, R27, RZ, P2 ;  /* 0x000000ff1b00720c */ /* 0x000fe20001741670 */
[----:B------:R-:W0:Y:S01]  /*1250*/  @!P0 LDC.64 R18, c[0x0][0x380] ;  /* 0x0000e000ff128b82 */ /* 0x000e220000000a00 */
[----:B------:R-:W-:-:S02]  /*1260*/  ISETP.GE.AND P5, PT, R23, UR12, PT ;  /* 0x0000000c17007c0c */ /* 0x000fc4000bfa6270 */
[----:B------:R-:W-:Y:S02]  /*1270*/  ISETP.LT.OR P1, PT, R25, RZ, P1 ;  /* 0x000000ff1900720c */ /* 0x000fe40000f21670 */
[----:B------:R-:W-:-:S03]  /*1280*/  ISETP.LT.OR P5, PT, R23, RZ, P5 ;  /* 0x000000ff1700720c */ /* 0x000fc60002fa1670 */
[----:B------:R-:W3:Y:S08]  /*1290*/  @!P4 LDC.64 R16, c[0x0][0x380] ;  /* 0x0000e000ff10cb82 */ /* 0x000ef00000000a00 */
[----:B------:R-:W4:Y:S08]  /*12a0*/  @!P3 LDC.64 R12, c[0x0][0x380] ;  /* 0x0000e000ff0cbb82 */ /* 0x000f300000000a00 */
[----:B------:R-:W5:Y:S01]  /*12b0*/  @!P2 LDC.64 R10, c[0x0][0x380] ;  /* 0x0000e000ff0aab82 */ /* 0x000f620000000a00 */
[----:B0-----:R-:W-:-:S06]  /*12c0*/  @!P0 IMAD.WIDE.U32 R18, R15, 0x4, R18 ;  /* 0x000000040f128825 */ /* 0x001fcc00078e0012 */
[----:B------:R-:W2:Y:S01]  /*12d0*/  @!P0 LDG.E R18, desc[UR14][R18.64] ;  /* 0x0000000e12128981 */ /* 0x000ea2000c1e1900 */
[----:B------:R-:W0:Y:S01]  /*12e0*/  @!P1 LDC.64 R8, c[0x0][0x380] ;  /* 0x0000e000ff089b82 */ /* 0x000e220000000a00 */
[----:B---3--:R-:W-:-:S06]  /*12f0*/  @!P4 IMAD.WIDE.U32 R16, R20, 0x4, R16 ;  /* 0x000000041410c825 */ /* 0x008fcc00078e0010 */
[----:B------:R-:W3:Y:S01]  /*1300*/  @!P4 LDG.E R16, desc[UR14][R16.64] ;  /* 0x0000000e1010c981 */ /* 0x000ee2000c1e1900 */
[----:B----4-:R-:W-:-:S06]  /*1310*/  @!P3 IMAD.WIDE.U32 R12, R29, 0x4, R12 ;  /* 0x000000041d0cb825 */ /* 0x010fcc00078e000c */
[----:B------:R-:W4:Y:S01]  /*1320*/  @!P3 LDG.E R12, desc[UR14][R12.64] ;  /* 0x0000000e0c0cb981 */ /* 0x000f22000c1e1900 */
[----:B-----5:R-:W-:-:S06]  /*1330*/  @!P2 IMAD.WIDE.U32 R10, R27, 0x4, R10 ;  /* 0x000000041b0aa825 */ /* 0x020fcc00078e000a */
[----:B------:R-:W5:Y:S01]  /*1340*/  @!P2 LDG.E R10, desc[UR14][R10.64] ;  /* 0x0000000e0a0aa981 */ /* 0x000f62000c1e1900 */
[----:B0-----:R-:W-:-:S06]  /*1350*/  @!P1 IMAD.WIDE.U32 R8, R25, 0x4, R8 ;  /* 0x0000000419089825 */ /* 0x001fcc00078e0008 */
[----:B------:R-:W5:Y:S01]  /*1360*/  @!P1 LDG.E R8, desc[UR14][R8.64] ;  /* 0x0000000e08089981 */ /* 0x000f62000c1e1900 */
[----:B--2---:R-:W-:Y:S01]  /*1370*/  @!P6 FADD R3, R3, R6 ;  /* 0x000000060303e221 */ /* 0x004fe20000000000 */
[C---:B------:R-:W-:Y:S01]  /*1380*/  ISETP.GE.AND P6, PT, R5.reuse, UR12, PT ;  /* 0x0000000c05007c0c */ /* 0x040fe2000bfc6270 */
[----:B------:R-:W0:Y:S03]  /*1390*/  @!P5 LDC.64 R6, c[0x0][0x380] ;  /* 0x0000e000ff06db82 */ /* 0x000e260000000a00 */
[----:B------:R-:W-:-:S13]  /*13a0*/  ISETP.LT.OR P6, PT, R5, RZ, P6 ;  /* 0x000000ff0500720c */ /* 0x000fda00037c1670 */
[----:B------:R-:W2:Y:S01]  /*13b0*/  @!P6 LDC.64 R14, c[0x0][0x380] ;  /* 0x0000e000ff0eeb82 */ /* 0x000ea20000000a00 */
[----:B0-----:R-:W-:-:S06]  /*13c0*/  @!P5 IMAD.WIDE.U32 R6, R23, 0x4, R6 ;  /* 0x000000041706d825 */ /* 0x001fcc00078e0006 */
[----:B------:R-:W5:Y:S01]  /*13d0*/  @!P5 LDG.E R6, desc[UR14][R6.64] ;  /* 0x0000000e0606d981 */ /* 0x000f62000c1e1900 */
[----:B--2---:R-:W-:-:S06]  /*13e0*/  @!P6 IMAD.WIDE.U32 R14, R5, 0x4, R14 ;  /* 0x00000004050ee825 */ /* 0x004fcc00078e000e */
[----:B------:R-:W2:Y:S01]  /*13f0*/  @!P6 LDG.E R14, desc[UR14][R14.64] ;  /* 0x0000000e0e0ee981 */ /* 0x000ea2000c1e1900 */
[----:B------:R-:W-:-:S04]  /*1400*/  @!P0 FADD R3, R3, R18 ;  /* 0x0000001203038221 */ /* 0x000fc80000000000 */
[----:B---3--:R-:W-:-:S04]  /*1410*/  @!P4 FADD R3, R3, R16 ;  /* 0x000000100303c221 */ /* 0x008fc80000000000 */
[----:B----4-:R-:W-:-:S04]  /*1420*/  @!P3 FADD R3, R3, R12 ;  /* 0x0000000c0303b221 */ /* 0x010fc80000000000 */
[----:B-----5:R-:W-:-:S04]  /*1430*/  @!P2 FADD R3, R3, R10 ;  /* 0x0000000a0303a221 */ /* 0x020fc80000000000 */
[----:B------:R-:W-:Y:S01]  /*1440*/  @!P1 FADD R3, R3, R8 ;  /* 0x0000000803039221 */ /* 0x000fe20000000000 */
[----:B------:R-:W-:-:S03]  /*1450*/  IADD3 R21, PT, PT, R21, 0x8, RZ ;  /* 0x0000000815157810 */ /* 0x000fc60007ffe0ff */
[----:B------:R-:W-:-:S04]  /*1460*/  @!P5 FADD R3, R3, R6 ;  /* 0x000000060303d221 */ /* 0x000fc80000000000 */
[----:B--2---:R-:W-:-:S07]  /*1470*/  @!P6 FADD R3, R3, R14 ;  /* 0x0000000e0303e221 */ /* 0x004fce0000000000 */
.L_x_32:
        /* <DEDUP_REMOVED lines=30> */
[----:B------:R-:W-:Y:S02]  /*1660*/  VIADD R21, R21, 0x4 ;  /* 0x0000000415157836 */ /* 0x000fe40000000000 */
[----:B-----5:R-:W-:-:S04]  /*1670*/  @!P0 FADD R3, R3, R10 ;  /* 0x0000000a03038221 */ /* 0x020fc80000000000 */
[----:B--2---:R-:W-:-:S04]  /*1680*/  @!P1 FADD R3, R3, R12 ;  /* 0x0000000c03039221 */ /* 0x004fc80000000000 */
[----:B---3--:R-:W-:-:S04]  /*1690*/  @!P2 FADD R3, R3, R8 ;  /* 0x000000080303a221 */ /* 0x008fc80000000000 */
[----:B----4-:R-:W-:-:S07]  /*16a0*/  @!P3 FADD R3, R3, R6 ;  /* 0x000000060303b221 */ /* 0x010fce0000000000 */
.L_x_34:
[----:B------:R-:W-:Y:S05]  /*16b0*/  BRA.U !UP1, `(.L_x_33) ;  /* 0x0000000109847547 */ /* 0x000fea000b800000 */
[----:B------:R-:W0:Y:S01]  /*16c0*/  LDC R6, c[0x0][0x3a0] ;  /* 0x0000e800ff067b82 */ /* 0x000e220000000800 */
[----:B------:R-:W-:Y:S01]  /*16d0*/  IADD3 R21, PT, PT, R4, R21, RZ ;  /* 0x0000001504157210 */ /* 0x000fe20007ffe0ff */
[----:B------:R-:W-:Y:S03]  /*16e0*/  BSSY.RECONVERGENT B1, `(.L_x_35) ;  /* 0x0000008000017945 */ /* 0x000fe60003800200 */
[----:B0-----:R-:W-:-:S04]  /*16f0*/  ISETP.GE.AND P0, PT, R21, R6, PT ;  /* 0x000000061500720c */ /* 0x001fc80003f06270 */
[----:B------:R-:W-:-:S13]  /*1700*/  ISETP.LT.OR P0, PT, R21, RZ, P0 ;  /* 0x000000ff1500720c */ /* 0x000fda0000701670 */
[----:B------:R-:W-:Y:S05]  /*1710*/  @P0 BRA `(.L_x_36) ;  /* 0x0000000000100947 */ /* 0x000fea0003800000 */
[----:B------:R-:W0:Y:S02]  /*1720*/  LDC.64 R4, c[0x0][0x380] ;  /* 0x0000e000ff047b82 */ /* 0x000e240000000a00 */
[----:B0-----:R-:W-:-:S06]  /*1730*/  IMAD.WIDE.U32 R4, R21, 0x4, R4 ;  /* 0x0000000415047825 */ /* 0x001fcc00078e0004 */
[----:B------:R-:W2:Y:S02]  /*1740*/  LDG.E R4, desc[UR14][R4.64] ;  /* 0x0000000e04047981 */ /* 0x000ea4000c1e1900 */
[----:B--2---:R-:W-:-:S07]  /*1750*/  FADD R3, R3, R4 ;  /* 0x0000000403037221 */ /* 0x004fce0000000000 */
.L_x_36:
[----:B-1----:R-:W-:Y:S05]  /*1760*/  BSYNC.RECONVERGENT B1 ;  /* 0x0000000000017941 */ /* 0x002fea0003800200 */
.L_x_35:
        /* <DEDUP_REMOVED lines=11> */
.L_x_38:
[----:B------:R-:W-:Y:S05]  /*1820*/  BSYNC.RECONVERGENT B1 ;  /* 0x0000000000017941 */ /* 0x000fea0003800200 */
.L_x_37:
[----:B------:R-:W-:-:S09]  /*1830*/  UISETP.NE.AND UP0, UPT, UR5, 0x2, UPT ;  /* 0x000000020500788c */ /* 0x000fd2000bf05270 */
[----:B------:R-:W-:Y:S05]  /*1840*/  BRA.U !UP0, `(.L_x_33) ;  /* 0x0000000108207547 */ /* 0x000fea000b800000 */
[----:B------:R-:W-:-:S05]  /*1850*/  VIADD R21, R21, 0x2 ;  /* 0x0000000215157836 */ /* 0x000fca0000000000 */
[----:B------:R-:W-:-:S04]  /*1860*/  ISETP.GE.AND P0, PT, R21, R6, PT ;  /* 0x000000061500720c */ /* 0x000fc80003f06270 */
[----:B------:R-:W-:-:S13]  /*1870*/  ISETP.LT.OR P0, PT, R21, RZ, P0 ;  /* 0x000000ff1500720c */ /* 0x000fda0000701670 */
[----:B------:R-:W-:Y:S05]  /*1880*/  @P0 BRA `(.L_x_33) ;  /* 0x0000000000100947 */ /* 0x000fea0003800000 */
[----:B------:R-:W0:Y:S02]  /*1890*/  LDC.64 R4, c[0x0][0x380] ;  /* 0x0000e000ff047b82 */ /* 0x000e240000000a00 */
[----:B0-----:R-:W-:-:S06]  /*18a0*/  IMAD.WIDE.U32 R4, R21, 0x4, R4 ;  /* 0x0000000415047825 */ /* 0x001fcc00078e0004 */
[----:B------:R-:W2:Y:S02]  /*18b0*/  LDG.E R4, desc[UR14][R4.64] ;  /* 0x0000000e04047981 */ /* 0x000ea4000c1e1900 */
[----:B--2---:R-:W-:-:S07]  /*18c0*/  FADD R3, R3, R4 ;  /* 0x0000000403037221 */ /* 0x004fce0000000000 */
.L_x_33:
[----:B-1----:R-:W-:Y:S05]  /*18d0*/  BSYNC.RECONVERGENT B0 ;  /* 0x0000000000007941 */ /* 0x002fea0003800200 */
.L_x_31:
        /* <DEDUP_REMOVED lines=10> */
[----:B-1----:R-:W-:Y:S05]  /*1980*/  CALL.REL.NOINC `($__internal_1_$__cuda_sm3x_div_rn_noftz_f32_slowpath) ;  /* 0x0000000000747944 */ /* 0x002fea0003c00000 */
[----:B------:R-:W-:-:S07]  /*1990*/  MOV R7, R3 ;  /* 0x0000000300077202 */ /* 0x000fce0000000f00 */
.L_x_40:
[----:B-1----:R-:W-:Y:S05]  /*19a0*/  BSYNC.RECONVERGENT B0 ;  /* 0x0000000000007941 */ /* 0x002fea0003800200 */
.L_x_39:
[----:B------:R-:W0:Y:S01]  /*19b0*/  LDC.64 R4, c[0x0][0x398] ;  /* 0x0000e600ff047b82 */ /* 0x000e220000000a00 */
[----:B------:R-:W1:Y:S01]  /*19c0*/  LDCU UR12, c[0x0][0x3a8] ;  /* 0x00007500ff0c77ac */ /* 0x000e620008000800 */
[----:B0-----:R-:W-:-:S04]  /*19d0*/  IMAD.WIDE R4, R2, 0x4, R4 ;  /* 0x0000000402047825 */ /* 0x001fc800078e0204 */
[----:B------:R-:W-:Y:S01]  /*19e0*/  VIADD R2, R2, UR4 ;  /* 0x0000000402027c36 */ /* 0x000fe20008000000 */
[----:B------:R0:W-:Y:S04]  /*19f0*/  STG.E desc[UR14][R4.64], R7 ;  /* 0x0000000704007986 */ /* 0x0001e8000c10190e */
[----:B-1----:R-:W-:-:S13]  /*1a00*/  ISETP.GE.AND P0, PT, R2, UR12, PT ;  /* 0x0000000c02007c0c */ /* 0x002fda000bf06270 */
[----:B0-----:R-:W-:Y:S05]  /*1a10*/  @!P0 BRA `(.L_x_41) ;  /* 0xffffffe400d08947 */ /* 0x001fea000383ffff */
[----:B------:R-:W-:Y:S05]  /*1a20*/  EXIT ;  /* 0x000000000000794d */ /* 0x000fea0003800000 */
.L_x_28:
        /* <DEDUP_REMOVED lines=10> */
[----:B------:R-:W-:Y:S05]  /*1ad0*/  CALL.REL.NOINC `($__internal_1_$__cuda_sm3x_div_rn_noftz_f32_slowpath) ;  /* 0x0000000000207944 */ /* 0x000fea0003c00000 */
.L_x_42:
[----:B------:R-:W0:Y:S01]  /*1ae0*/  LDC.64 R6, c[0x0][0x398] ;  /* 0x0000e600ff067b82 */ /* 0x000e220000000a00 */
[----:B------:R-:W1:Y:S02]  /*1af0*/  LDCU UR5, c[0x0][0x3a8] ;  /* 0x00007500ff0577ac */ /* 0x000e640008000800 */
.L_x_43:
[C---:B0-----:R-:W-:Y:S01]  /*1b00*/  IMAD.WIDE R4, R2.reuse, 0x4, R6 ;  /* 0x0000000402047825 */ /* 0x041fe200078e0206 */
[----:B------:R-:W-:-:S04]  /*1b10*/  IADD3 R2, PT, PT, R2, UR4, RZ ;  /* 0x0000000402027c10 */ /* 0x000fc8000fffe0ff */
[----:B------:R2:W-:Y:S01]  /*1b20*/  STG.E desc[UR14][R4.64], R3 ;  /* 0x0000000304007986 */ /* 0x0005e2000c10190e */
[----:B-1----:R-:W-:-:S13]  /*1b30*/  ISETP.GE.AND P0, PT, R2, UR5, PT ;  /* 0x0000000502007c0c */ /* 0x002fda000bf06270 */
[----:B--2---:R-:W-:Y:S05]  /*1b40*/  @!P0 BRA `(.L_x_43) ;  /* 0xfffffffc00ec8947 */ /* 0x004fea000383ffff */
[----:B------:R-:W-:Y:S05]  /*1b50*/  EXIT ;  /* 0x000000000000794d */ /* 0x000fea0003800000 */
        .weak           $__internal_1_$__cuda_sm3x_div_rn_noftz_f32_slowpath
        .type           $__internal_1_$__cuda_sm3x_div_rn_noftz_f32_slowpath,@function
        .size           $__internal_1_$__cuda_sm3x_div_rn_noftz_f32_slowpath,(.L_x_57 - $__internal_1_$__cuda_sm3x_div_rn_noftz_f32_slowpath)
$__internal_1_$__cuda_sm3x_div_rn_noftz_f32_slowpath:
[----:B------:R-:W-:Y:S01]  /*1b60*/  SHF.R.U32.HI R6, RZ, 0x17, R0 ;  /* 0x00000017ff067819 */ /* 0x000fe20000011600 */
[----:B------:R-:W-:Y:S01]  /*1b70*/  BSSY.RECONVERGENT B1, `(.L_x_44) ;  /* 0x0000063000017945 */ /* 0x000fe20003800200 */
[----:B------:R-:W-:Y:S02]  /*1b80*/  SHF.R.U32.HI R5, RZ, 0x17, R3 ;  /* 0x00000017ff057819 */ /* 0x000fe40000011603 */
[----:B------:R-:W-:Y:S02]  /*1b90*/  LOP3.LUT R11, R6, 0xff, RZ, 0xc0, !PT ;  /* 0x000000ff060b7812 */ /* 0x000fe400078ec0ff */
[----:B------:R-:W-:Y:S02]  /*1ba0*/  LOP3.LUT R9, R5, 0xff, RZ, 0xc0, !PT ;  /* 0x000000ff05097812 */ /* 0x000fe400078ec0ff */
[----:B------:R-:W-:Y:S01]  /*1bb0*/  MOV R6, R0 ;  /* 0x0000000000067202 */ /* 0x000fe20000000f00 */
[----:B------:R-:W-:Y:S02]  /*1bc0*/  VIADD R8, R11, 0xffffffff ;  /* 0xffffffff0b087836 */ /* 0x000fe40000000000 */
[----:B------:R-:W-:-:S03]  /*1bd0*/  VIADD R7, R9, 0xffffffff ;  /* 0xffffffff09077836 */ /* 0x000fc60000000000 */
[----:B------:R-:W-:-:S04]  /*1be0*/  ISETP.GT.U32.AND P0, PT, R8, 0xfd, PT ;  /* 0x000000fd0800780c */ /* 0x000fc80003f04070 */
[----:B------:R-:W-:-:S13]  /*1bf0*/  ISETP.GT.U32.OR P0, PT, R7, 0xfd, P0 ;  /* 0x000000fd0700780c */ /* 0x000fda0000704470 */
[----:B------:R-:W-:Y:S01]  /*1c00*/  @!P0 IMAD.MOV.U32 R5, RZ, RZ, RZ ;  /* 0x000000ffff058224 */ /* 0x000fe200078e00ff */
        /* <DEDUP_REMOVED lines=19> */
[----:B------:R-:W-:Y:S01]  /*1d40*/  @P0 IMAD.MOV.U32 R5, RZ, RZ, RZ ;  /* 0x000000ffff050224 */ /* 0x000fe200078e00ff */
[----:B------:R-:W-:Y:S01]  /*1d50*/  @!P0 MOV R5, 0xffffffc0 ;  /* 0xffffffc000058802 */ /* 0x000fe20000000f00 */
[----:B------:R-:W-:Y:S01]  /*1d60*/  @!P0 FFMA R3, R3, 1.84467440737095516160e+19, RZ ;  /* 0x5f80000003038823 */ /* 0x000fe200000000ff */
[----:B------:R-:W-:-:S03]  /*1d70*/  @!P1 FFMA R6, R0, 1.84467440737095516160e+19, RZ ;  /* 0x5f80000000069823 */ /* 0x000fc600000000ff */
[----:B------:R-:W-:-:S07]  /*1d80*/  @!P1 VIADD R5, R5, 0x40 ;  /* 0x0000004005059836 */ /* 0x000fce0000000000 */
.L_x_45:
[----:B------:R-:W-:Y:S01]  /*1d90*/  LEA R7, R11, 0xc0800000, 0x17 ;  /* 0xc08000000b077811 */ /* 0x000fe200078eb8ff */
[----:B------:R-:W-:Y:S04]  /*1da0*/  BSSY.RECONVERGENT B2, `(.L_x_50) ;  /* 0x0000036000027945 */ /* 0x000fe80003800200 */
[----:B------:R-:W-:Y:S01]  /*1db0*/  IMAD.IADD R7, R6, 0x1, -R7 ;  /* 0x0000000106077824 */ /* 0x000fe200078e0a07 */
[----:B------:R-:W-:-:S03]  /*1dc0*/  IADD3 R6, PT, PT, R9, -0x7f, RZ ;  /* 0xffffff8109067810 */ /* 0x000fc60007ffe0ff */
[----:B------:R-:W0:Y:S01]  /*1dd0*/  MUFU.RCP R8, R7 ;  /* 0x0000000700087308 */ /* 0x000e220000001000 */
[----:B------:R-:W-:Y:S01]  /*1de0*/  FADD.FTZ R10, -R7, -RZ ;  /* 0x800000ff070a7221 */ /* 0x000fe20000010100 */
[----:B------:R-:W-:-:S03]  /*1df0*/  IMAD R3, R6, -0x800000, R3 ;  /* 0xff80000006037824 */ /* 0x000fc600078e0203 */
[----:B0-----:R-:W-:-:S04]  /*1e00*/  FFMA R9, R8, R10, 1 ;  /* 0x3f80000008097423 */ /* 0x001fc8000000000a */
[----:B------:R-:W-:-:S04]  /*1e10*/  FFMA R13, R8, R9, R8 ;  /* 0x00000009080d7223 */ /* 0x000fc80000000008 */
[----:B------:R-:W-:-:S04]  /*1e20*/  FFMA R8, R3, R13, RZ ;  /* 0x0000000d03087223 */ /* 0x000fc800000000ff */
[----:B------:R-:W-:-:S04]  /*1e30*/  FFMA R9, R10, R8, R3 ;  /* 0x000000080a097223 */ /* 0x000fc80000000003 */
[----:B------:R-:W-:Y:S01]  /*1e40*/  FFMA R12, R13, R9, R8 ;  /* 0x000000090d0c7223 */ /* 0x000fe20000000008 */
[----:B------:R-:W-:-:S03]  /*1e50*/  IADD3 R8, PT, PT, R6, 0x7f, -R11 ;  /* 0x0000007f06087810 */ /* 0x000fc60007ffe80b */
[----:B------:R-:W-:Y:S02]  /*1e60*/  FFMA R9, R10, R12, R3 ;  /* 0x0000000c0a097223 */ /* 0x000fe40000000003 */
[----:B------:R-:W-:Y:S02]  /*1e70*/  IMAD.IADD R8, R8, 0x1, R5 ;  /* 0x0000000108087824 */ /* 0x000fe400078e0205 */
[----:B------:R-:W-:-:S05]  /*1e80*/  FFMA R3, R13, R9, R12 ;  /* 0x000000090d037223 */ /* 0x000fca000000000c */
[----:B------:R-:W-:-:S04]  /*1e90*/  SHF.R.U32.HI R6, RZ, 0x17, R3 ;  /* 0x00000017ff067819 */ /* 0x000fc80000011603 */
[----:B------:R-:W-:-:S05]  /*1ea0*/  LOP3.LUT R6, R6, 0xff, RZ, 0xc0, !PT ;  /* 0x000000ff06067812 */ /* 0x000fca00078ec0ff */
[----:B------:R-:W-:-:S05]  /*1eb0*/  IMAD.IADD R10, R6, 0x1, R8 ;  /* 0x00000001060a7824 */ /* 0x000fca00078e0208 */
[----:B------:R-:W-:-:S04]  /*1ec0*/  IADD3 R5, PT, PT, R10, -0x1, RZ ;  /* 0xffffffff0a057810 */ /* 0x000fc80007ffe0ff */
        /* <DEDUP_REMOVED lines=10> */
[C---:B------:R-:W-:Y:S02]  /*1f70*/  VIADD R8, R10.reuse, 0x20 ;  /* 0x000000200a087836 */ /* 0x040fe40000000000 */
[-CC-:B------:R-:W-:Y:S01]  /*1f80*/  FFMA.RM R6, R13, R9.reuse, R12.reuse ;  /* 0x000000090d067223 */ /* 0x180fe2000000400c */
[C---:B------:R-:W-:Y:S02]  /*1f90*/  ISETP.NE.AND P2, PT, R10.reuse, RZ, PT ;  /* 0x000000ff0a00720c */ /* 0x040fe40003f45270 */
[----:B------:R-:W-:Y:S01]  /*1fa0*/  LOP3.LUT R7, R5, 0x7fffff, RZ, 0xc0, !PT ;  /* 0x007fffff05077812 */ /* 0x000fe200078ec0ff */
[----:B------:R-:W-:Y:S01]  /*1fb0*/  FFMA.RP R5, R13, R9, R12 ;  /* 0x000000090d057223 */ /* 0x000fe2000000800c */
[----:B------:R-:W-:Y:S01]  /*1fc0*/  IMAD.MOV R9, RZ, RZ, -R10 ;  /* 0x000000ffff097224 */ /* 0x000fe200078e0a0a */
[----:B------:R-:W-:Y:S02]  /*1fd0*/  ISETP.NE.AND P1, PT, R10, RZ, PT ;  /* 0x000000ff0a00720c */ /* 0x000fe40003f25270 */
        /* <DEDUP_REMOVED lines=10> */
[----:B------:R-:W-:-:S04]  /*2080*/  LOP3.LUT R5, R5, R6, RZ, 0xc0, !PT ;  /* 0x0000000605057212 */ /* 0x000fc800078ec0ff */
[----:B------:R-:W-:-:S04]  /*2090*/  IADD3 R8, PT, PT, R8, R5, RZ ;  /* 0x0000000508087210 */ /* 0x000fc80007ffe0ff */
[----:B------:R-:W-:Y:S01]  /*20a0*/  LOP3.LUT R3, R8, R3, RZ, 0xfc, !PT ;  /* 0x0000000308037212 */ /* 0x000fe200078efcff */
[----:B------:R-:W-:Y:S06]  /*20b0*/  BRA `(.L_x_53) ;  /* 0x0000000000107947 */ /* 0x000fec0003800000 */
.L_x_52:
[----:B------:R-:W-:-:S04]  /*20c0*/  LOP3.LUT R3, R3, 0x80000000, RZ, 0xc0, !PT ;  /* 0x8000000003037812 */ /* 0x000fc800078ec0ff */
[----:B------:R-:W-:Y:S01]  /*20d0*/  LOP3.LUT R3, R3, 0x7f800000, RZ, 0xfc, !PT ;  /* 0x7f80000003037812 */ /* 0x000fe200078efcff */
[----:B------:R-:W-:Y:S06]  /*20e0*/  BRA `(.L_x_53) ;  /* 0x0000000000047947 */ /* 0x000fec0003800000 */
.L_x_51:
[----:B------:R-:W-:-:S07]  /*20f0*/  IMAD R3, R8, 0x800000, R3 ;  /* 0x0080000008037824 */ /* 0x000fce00078e0203 */
.L_x_53:
[----:B------:R-:W-:Y:S05]  /*2100*/  BSYNC.RECONVERGENT B2 ;  /* 0x0000000000027941 */ /* 0x000fea0003800200 */
.L_x_50:
[----:B------:R-:W-:Y:S05]  /*2110*/  BRA `(.L_x_54) ;  /* 0x0000000000207947 */ /* 0x000fea0003800000 */
.L_x_49:
[----:B------:R-:W-:-:S04]  /*2120*/  LOP3.LUT R3, R6, 0x80000000, R3, 0x48, !PT ;  /* 0x8000000006037812 */ /* 0x000fc800078e4803 */
[----:B------:R-:W-:Y:S01]  /*2130*/  LOP3.LUT R3, R3, 0x7f800000, RZ, 0xfc, !PT ;  /* 0x7f80000003037812 */ /* 0x000fe200078efcff */
[----:B------:R-:W-:Y:S06]  /*2140*/  BRA `(.L_x_54) ;  /* 0x0000000000147947 */ /* 0x000fec0003800000 */
.L_x_48:
[----:B------:R-:W-:Y:S01]  /*2150*/  LOP3.LUT R3, R6, 0x80000000, R3, 0x48, !PT ;  /* 0x8000000006037812 */ /* 0x000fe200078e4803 */
[----:B------:R-:W-:Y:S06]  /*2160*/  BRA `(.L_x_54) ;  /* 0x00000000000c7947 */ /* 0x000fec0003800000 */
.L_x_47:
[----:B------:R-:W0:Y:S01]  /*2170*/  MUFU.RSQ R3, -QNAN ;  /* 0xffc0000000037908 */ /* 0x000e220000001400 */
[----:B------:R-:W-:Y:S05]  /*2180*/  BRA `(.L_x_54) ;  /* 0x0000000000047947 */ /* 0x000fea0003800000 */
.L_x_46:
[----:B------:R-:W-:-:S07]  /*2190*/  FADD.FTZ R3, R3, R0 ;  /* 0x0000000003037221 */ /* 0x000fce0000010000 */
.L_x_54:
[----:B------:R-:W-:Y:S05]  /*21a0*/  BSYNC.RECONVERGENT B1 ;  /* 0x0000000000017941 */ /* 0x000fea0003800200 */
.L_x_44:
[----:B------:R-:W-:-:S04]  /*21b0*/  HFMA2 R5, -RZ, RZ, 0, 0 ;  /* 0x00000000ff057431 */ /* 0x000fc800000001ff */
[----:B0-----:R-:W-:Y:S05]  /*21c0*/  RET.REL.NODEC R4 `(_Z15solution2KernelPKfiiiPfmi) ;  /* 0xffffffdc048c7950 */ /* 0x001fea0003c3ffff */
.L_x_55:
        /* <DEDUP_REMOVED lines=11> */
.L_x_57:


//--------------------- .nv.shared.reserved.0     --------------------------
	.section	.nv.shared.reserved.0,"aw",@nobits
	.weak		__nv_reservedSMEM_offset_0_alias
	.size		__nv_reservedSMEM_offset_0_alias, 0, 64
	.other		__nv_reservedSMEM_offset_0_alias,@"STO_CUDA_RESERVED_SHARED STV_DEFAULT"
__nv_reservedSMEM_offset_0_alias:
	.zero		0
	.zero		64


//--------------------- .nv.constant0._Z15solution3KernelPKfiiiPfmi --------------------------
	.section	.nv.constant0._Z15solution3KernelPKfiiiPfmi,"a",@progbits
	.sectionflags	@""
	.align	4
.nv.constant0._Z15solution3KernelPKfiiiPfmi:
	.zero		940


//--------------------- .nv.constant0._Z15solution2KernelPKfiiiPfmi --------------------------
	.section	.nv.constant0._Z15solution2KernelPKfiiiPfmi,"a",@progbits
	.sectionflags	@""
	.align	4
.nv.constant0._Z15solution2KernelPKfiiiPfmi:
	.zero		940


//--------------------- SYMBOLS --------------------------

	.type		.nv.reservedSmem.offset0,@object
	.size		.nv.reservedSmem.offset0,0x4
